//
// Generated by NVIDIA NVVM Compiler
//
// Compiler Build ID: CL-36424714
// Cuda compilation tools, release 13.0, V13.0.88
// Based on NVVM 20.0.0
//

.version 9.0
.target sm_100
.address_size 64

	// .globl	_Z8convolvePfS_S_i

.visible .entry _Z8convolvePfS_S_i(
	.param .u64 .ptr .align 1 _Z8convolvePfS_S_i_param_0,
	.param .u64 .ptr .align 1 _Z8convolvePfS_S_i_param_1,
	.param .u64 .ptr .align 1 _Z8convolvePfS_S_i_param_2,
	.param .u32 _Z8convolvePfS_S_i_param_3
)
{
	.reg .pred 	%p<16>;
	.reg .b32 	%r<9>;
	.reg .b32 	%f<55>;
	.reg .b64 	%rd<68>;

	ld.param.u64 	%rd35, [_Z8convolvePfS_S_i_param_0];
	ld.param.u64 	%rd34, [_Z8convolvePfS_S_i_param_1];
	ld.param.u64 	%rd36, [_Z8convolvePfS_S_i_param_2];
	ld.param.u32 	%r1, [_Z8convolvePfS_S_i_param_3];
	cvta.to.global.u64 	%rd1, %rd36;
	cvta.to.global.u64 	%rd2, %rd35;
	cvt.s64.s32 	%rd3, %r1;
	setp.eq.s32 	%p1, %r1, 0;
	mov.f32 	%f54, 0f00000000;
	@%p1 bra 	$L__BB0_22;
	mov.u32 	%r2, %tid.x;
	cvt.u64.u32 	%rd4, %r2;
	shr.u32 	%r3, %r1, 31;
	add.s32 	%r4, %r1, %r3;
	shr.s32 	%r5, %r4, 1;
	cvt.s64.s32 	%rd5, %r5;
	mov.u32 	%r6, %ntid.x;
	cvt.u64.u32 	%rd6, %r6;
	setp.lt.u32 	%p2, %r1, 4;
	mov.f32 	%f54, 0f00000000;
	mov.b64 	%rd63, 0;
	@%p2 bra 	$L__BB0_16;
	and.b64  	%rd63, %rd3, -4;
	add.s64 	%rd61, %rd4, 1;
	neg.s64 	%rd9, %rd5;
	add.s64 	%rd60, %rd1, 8;
	shl.b64 	%rd38, %rd4, 2;
	shl.b64 	%rd39, %rd5, 2;
	sub.s64 	%rd40, %rd38, %rd39;
	add.s64 	%rd41, %rd40, %rd2;
	add.s64 	%rd59, %rd41, 8;
	mov.f32 	%f54, 0f00000000;
	mov.u64 	%rd62, %rd63;
$L__BB0_3:
	add.s64 	%rd42, %rd61, -1;
	setp.lt.u64 	%p3, %rd42, %rd5;
	mov.f32 	%f46, 0f00000000;
	@%p3 bra 	$L__BB0_6;
	add.s64 	%rd43, %rd9, %rd61;
	add.s64 	%rd44, %rd43, -1;
	setp.ge.u64 	%p4, %rd44, %rd6;
	@%p4 bra 	$L__BB0_6;
	ld.global.f32 	%f46, [%rd59+-8];
$L__BB0_6:
	ld.global.f32 	%f28, [%rd60+-8];
	fma.rn.f32 	%f4, %f46, %f28, %f54;
	setp.lt.u64 	%p5, %rd61, %rd5;
	mov.f32 	%f47, 0f00000000;
	@%p5 bra 	$L__BB0_9;
	add.s64 	%rd45, %rd9, %rd61;
	setp.ge.u64 	%p6, %rd45, %rd6;
	@%p6 bra 	$L__BB0_9;
	ld.global.f32 	%f47, [%rd59+-4];
$L__BB0_9:
	ld.global.f32 	%f31, [%rd60+-4];
	fma.rn.f32 	%f7, %f47, %f31, %f4;
	add.s64 	%rd46, %rd61, 1;
	setp.lt.u64 	%p7, %rd46, %rd5;
	mov.f32 	%f48, 0f00000000;
	@%p7 bra 	$L__BB0_12;
	add.s64 	%rd47, %rd9, %rd61;
	add.s64 	%rd48, %rd47, 1;
	setp.ge.u64 	%p8, %rd48, %rd6;
	@%p8 bra 	$L__BB0_12;
	ld.global.f32 	%f48, [%rd59];
$L__BB0_12:
	ld.global.f32 	%f34, [%rd60];
	fma.rn.f32 	%f10, %f48, %f34, %f7;
	add.s64 	%rd49, %rd61, 2;
	setp.lt.u64 	%p9, %rd49, %rd5;
	mov.f32 	%f49, 0f00000000;
	@%p9 bra 	$L__BB0_15;
	add.s64 	%rd50, %rd9, %rd61;
	add.s64 	%rd51, %rd50, 2;
	setp.ge.u64 	%p10, %rd51, %rd6;
	@%p10 bra 	$L__BB0_15;
	ld.global.f32 	%f49, [%rd59+4];
$L__BB0_15:
	ld.global.f32 	%f36, [%rd60+4];
	fma.rn.f32 	%f54, %f49, %f36, %f10;
	add.s64 	%rd62, %rd62, -4;
	add.s64 	%rd61, %rd61, 4;
	add.s64 	%rd60, %rd60, 16;
	add.s64 	%rd59, %rd59, 16;
	setp.ne.s64 	%p11, %rd62, 0;
	@%p11 bra 	$L__BB0_3;
$L__BB0_16:
	and.b32  	%r7, %r1, 3;
	setp.eq.s32 	%p12, %r7, 0;
	@%p12 bra 	$L__BB0_22;
	shl.b64 	%rd52, %rd63, 2;
	add.s64 	%rd67, %rd1, %rd52;
	add.s64 	%rd65, %rd63, %rd4;
	sub.s64 	%rd53, %rd65, %rd5;
	shl.b64 	%rd54, %rd53, 2;
	add.s64 	%rd66, %rd2, %rd54;
	neg.s64 	%rd24, %rd5;
	and.b64  	%rd64, %rd3, 3;
$L__BB0_18:
	.pragma "nounroll";
	setp.lt.u64 	%p13, %rd65, %rd5;
	mov.f32 	%f53, 0f00000000;
	@%p13 bra 	$L__BB0_21;
	add.s64 	%rd55, %rd24, %rd65;
	setp.ge.u64 	%p14, %rd55, %rd6;
	@%p14 bra 	$L__BB0_21;
	ld.global.f32 	%f53, [%rd66];
$L__BB0_21:
	ld.global.f32 	%f39, [%rd67];
	fma.rn.f32 	%f54, %f53, %f39, %f54;
	add.s64 	%rd67, %rd67, 4;
	add.s64 	%rd66, %rd66, 4;
	add.s64 	%rd65, %rd65, 1;
	add.s64 	%rd64, %rd64, -1;
	setp.ne.s64 	%p15, %rd64, 0;
	@%p15 bra 	$L__BB0_18;
$L__BB0_22:
	cvta.to.global.u64 	%rd56, %rd34;
	mov.u32 	%r8, %tid.x;
	mul.wide.u32 	%rd57, %r8, 4;
	add.s64 	%rd58, %rd56, %rd57;
	st.global.f32 	[%rd58], %f54;
	ret;

}
	// .globl	_Z10convolve2DPfS_S_ii
.visible .entry _Z10convolve2DPfS_S_ii(
	.param .u64 .ptr .align 1 _Z10convolve2DPfS_S_ii_param_0,
	.param .u64 .ptr .align 1 _Z10convolve2DPfS_S_ii_param_1,
	.param .u64 .ptr .align 1 _Z10convolve2DPfS_S_ii_param_2,
	.param .u32 _Z10convolve2DPfS_S_ii_param_3,
	.param .u32 _Z10convolve2DPfS_S_ii_param_4
)
{
	.reg .pred 	%p<29>;
	.reg .b32 	%r<65>;
	.reg .b32 	%f<81>;
	.reg .b64 	%rd<39>;

	ld.param.u64 	%rd8, [_Z10convolve2DPfS_S_ii_param_0];
	ld.param.u64 	%rd9, [_Z10convolve2DPfS_S_ii_param_2];
	ld.param.u32 	%r35, [_Z10convolve2DPfS_S_ii_param_3];
	ld.param.u32 	%r36, [_Z10convolve2DPfS_S_ii_param_4];
	cvta.to.global.u64 	%rd1, %rd9;
	cvta.to.global.u64 	%rd2, %rd8;
	mov.u32 	%r1, %ntid.x;
	mov.u32 	%r2, %tid.x;
	setp.lt.s32 	%p3, %r36, 1;
	mov.f32 	%f79, 0f00000000;
	@%p3 bra 	$L__BB1_39;
	setp.lt.s32 	%p4, %r35, 1;
	shr.u32 	%r3, %r36, 1;
	mov.u32 	%r4, %nctaid.x;
	shr.u32 	%r5, %r35, 1;
	@%p4 bra 	$L__BB1_39;
	and.b32  	%r6, %r35, 3;
	and.b32  	%r7, %r35, 2147483644;
	add.s32 	%r8, %r2, 1;
	mov.f32 	%f79, 0f00000000;
	mov.b32 	%r58, 0;
$L__BB1_3:
	setp.lt.u32 	%p5, %r35, 4;
	mov.u32 	%r39, %ctaid.x;
	add.s32 	%r10, %r58, %r39;
	sub.s32 	%r11, %r10, %r3;
	mul.lo.s32 	%r12, %r11, %r1;
	mul.lo.s32 	%r13, %r58, %r35;
	mov.b32 	%r64, 0;
	@%p5 bra 	$L__BB1_22;
	and.b32  	%r40, %r35, 2147483644;
	neg.s32 	%r63, %r40;
	setp.ge.u32 	%p6, %r11, %r4;
	setp.lt.u32 	%p7, %r10, %r3;
	or.pred  	%p1, %p7, %p6;
	sub.s32 	%r61, %r8, %r5;
	add.s32 	%r62, %r61, %r12;
	mul.wide.u32 	%rd10, %r13, 4;
	add.s64 	%rd11, %rd1, %rd10;
	add.s64 	%rd38, %rd11, 8;
	mov.u32 	%r59, %r13;
	mov.u32 	%r60, %r8;
$L__BB1_5:
	mov.f32 	%f70, 0f00000000;
	@%p1 bra 	$L__BB1_9;
	add.s32 	%r41, %r60, -1;
	setp.lt.u32 	%p8, %r41, %r5;
	@%p8 bra 	$L__BB1_9;
	add.s32 	%r42, %r61, -1;
	setp.ge.u32 	%p9, %r42, %r1;
	@%p9 bra 	$L__BB1_9;
	add.s32 	%r43, %r62, -1;
	mul.wide.u32 	%rd12, %r43, 4;
	add.s64 	%rd13, %rd2, %rd12;
	ld.global.f32 	%f70, [%rd13];
$L__BB1_9:
	mul.wide.u32 	%rd14, %r59, 4;
	add.s64 	%rd15, %rd1, %rd14;
	ld.global.f32 	%f36, [%rd15];
	fma.rn.f32 	%f5, %f70, %f36, %f79;
	mov.f32 	%f71, 0f00000000;
	@%p1 bra 	$L__BB1_13;
	setp.lt.u32 	%p10, %r60, %r5;
	@%p10 bra 	$L__BB1_13;
	setp.ge.u32 	%p11, %r61, %r1;
	@%p11 bra 	$L__BB1_13;
	mul.wide.u32 	%rd16, %r62, 4;
	add.s64 	%rd17, %rd2, %rd16;
	ld.global.f32 	%f71, [%rd17];
$L__BB1_13:
	ld.global.f32 	%f40, [%rd38+-4];
	fma.rn.f32 	%f8, %f71, %f40, %f5;
	mov.f32 	%f72, 0f00000000;
	@%p1 bra 	$L__BB1_17;
	add.s32 	%r44, %r60, 1;
	setp.lt.u32 	%p12, %r44, %r5;
	@%p12 bra 	$L__BB1_17;
	add.s32 	%r45, %r61, 1;
	setp.ge.u32 	%p13, %r45, %r1;
	@%p13 bra 	$L__BB1_17;
	add.s32 	%r46, %r62, 1;
	mul.wide.u32 	%rd18, %r46, 4;
	add.s64 	%rd19, %rd2, %rd18;
	ld.global.f32 	%f72, [%rd19];
$L__BB1_17:
	ld.global.f32 	%f44, [%rd38];
	fma.rn.f32 	%f11, %f72, %f44, %f8;
	mov.f32 	%f73, 0f00000000;
	@%p1 bra 	$L__BB1_21;
	add.s32 	%r47, %r60, 2;
	setp.lt.u32 	%p14, %r47, %r5;
	@%p14 bra 	$L__BB1_21;
	add.s32 	%r48, %r61, 2;
	setp.ge.u32 	%p15, %r48, %r1;
	@%p15 bra 	$L__BB1_21;
	add.s32 	%r49, %r62, 2;
	mul.wide.u32 	%rd20, %r49, 4;
	add.s64 	%rd21, %rd2, %rd20;
	ld.global.f32 	%f73, [%rd21];
$L__BB1_21:
	ld.global.f32 	%f47, [%rd38+4];
	fma.rn.f32 	%f79, %f73, %f47, %f11;
	add.s32 	%r63, %r63, 4;
	add.s32 	%r62, %r62, 4;
	add.s32 	%r61, %r61, 4;
	add.s32 	%r60, %r60, 4;
	add.s64 	%rd38, %rd38, 16;
	add.s32 	%r59, %r59, 4;
	setp.eq.s32 	%p16, %r63, 0;
	mov.u32 	%r64, %r7;
	@%p16 bra 	$L__BB1_22;
	bra.uni 	$L__BB1_5;
$L__BB1_22:
	setp.eq.s32 	%p17, %r6, 0;
	mov.f32 	%f76, 0f00000000;
	@%p17 bra 	$L__BB1_38;
	setp.ge.u32 	%p18, %r11, %r4;
	setp.lt.u32 	%p19, %r10, %r3;
	or.pred  	%p2, %p19, %p18;
	@%p2 bra 	$L__BB1_27;
	add.s32 	%r28, %r64, %r2;
	setp.lt.u32 	%p20, %r28, %r5;
	@%p20 bra 	$L__BB1_27;
	sub.s32 	%r29, %r28, %r5;
	setp.ge.u32 	%p21, %r29, %r1;
	@%p21 bra 	$L__BB1_27;
	add.s32 	%r50, %r29, %r12;
	mul.wide.u32 	%rd22, %r50, 4;
	add.s64 	%rd23, %rd2, %rd22;
	ld.global.f32 	%f76, [%rd23];
$L__BB1_27:
	setp.eq.s32 	%p22, %r6, 1;
	add.s32 	%r51, %r64, %r13;
	mul.wide.u32 	%rd24, %r51, 4;
	add.s64 	%rd25, %rd1, %rd24;
	ld.global.f32 	%f51, [%rd25];
	fma.rn.f32 	%f79, %f76, %f51, %f79;
	mov.f32 	%f77, 0f00000000;
	@%p22 bra 	$L__BB1_38;
	@%p2 bra 	$L__BB1_32;
	add.s32 	%r52, %r64, %r2;
	add.s32 	%r30, %r52, 1;
	setp.lt.u32 	%p23, %r30, %r5;
	@%p23 bra 	$L__BB1_32;
	sub.s32 	%r31, %r30, %r5;
	setp.ge.u32 	%p24, %r31, %r1;
	@%p24 bra 	$L__BB1_32;
	add.s32 	%r53, %r31, %r12;
	mul.wide.u32 	%rd26, %r53, 4;
	add.s64 	%rd27, %rd2, %rd26;
	ld.global.f32 	%f77, [%rd27];
$L__BB1_32:
	setp.eq.s32 	%p25, %r6, 2;
	cvt.u64.u32 	%rd28, %r13;
	cvt.u64.u32 	%rd29, %r64;
	add.s64 	%rd30, %rd29, %rd28;
	shl.b64 	%rd31, %rd30, 2;
	add.s64 	%rd6, %rd1, %rd31;
	ld.global.f32 	%f55, [%rd6+4];
	fma.rn.f32 	%f79, %f77, %f55, %f79;
	mov.f32 	%f78, 0f00000000;
	@%p25 bra 	$L__BB1_38;
	@%p2 bra 	$L__BB1_37;
	add.s32 	%r54, %r64, %r2;
	add.s32 	%r32, %r54, 2;
	setp.lt.u32 	%p26, %r32, %r5;
	@%p26 bra 	$L__BB1_37;
	sub.s32 	%r33, %r32, %r5;
	setp.ge.u32 	%p27, %r33, %r1;
	@%p27 bra 	$L__BB1_37;
	add.s32 	%r55, %r33, %r12;
	mul.wide.u32 	%rd32, %r55, 4;
	add.s64 	%rd33, %rd2, %rd32;
	ld.global.f32 	%f78, [%rd33];
$L__BB1_37:
	ld.global.f32 	%f59, [%rd6+8];
	fma.rn.f32 	%f79, %f78, %f59, %f79;
$L__BB1_38:
	add.s32 	%r58, %r58, 1;
	setp.ne.s32 	%p28, %r58, %r36;
	@%p28 bra 	$L__BB1_3;
$L__BB1_39:
	ld.param.u64 	%rd37, [_Z10convolve2DPfS_S_ii_param_1];
	cvta.to.global.u64 	%rd34, %rd37;
	mov.u32 	%r56, %ctaid.x;
	mad.lo.s32 	%r57, %r56, %r1, %r2;
	mul.wide.s32 	%rd35, %r57, 4;
	add.s64 	%rd36, %rd34, %rd35;
	st.global.f32 	[%rd36], %f79;
	ret;

}


// ===== COMPILED SASS (sm_100) =====

	.target	sm_100

	.elftype	@"ET_EXEC"


//--------------------- .note.nv.tkinfo           --------------------------
	.section	.note.nv.tkinfo,"",@"SHT_NOTE"
	.sectionflags	@"SHF_NOTE_NV_TKINFO"
	.tkinfo
        /*0018*/ 	.word	0x00000002
        /*0030*/ 	.string	""
        /*0030*/ 	.string	"ptxas"
        /*0030*/ 	.string	"Cuda compilation tools, release 13.0, V13.0.88"
        /*0030*/ 	.string	"Build cuda_13.0.r13.0/compiler.36424714_0"
        /*0030*/ 	.string	"-arch sm_100 -m 64 "



//--------------------- .note.nv.cuinfo           --------------------------
	.section	.note.nv.cuinfo,"",@"SHT_NOTE"
	.sectionflags	@"SHF_NOTE_NV_CUINFO"
        /*0018*/ 	.short	0x0002
        /*001a*/ 	.short	0x0064
        /*001c*/ 	.short	0x0082
	.zero		2


//--------------------- .nv.info                  --------------------------
	.section	.nv.info,"",@"SHT_CUDA_INFO"
	.align	4


	//----- nvinfo : EIATTR_REGCOUNT
	.align		4
        /*0000*/ 	.byte	0x04, 0x2f
        /*0002*/ 	.short	(.L_1 - .L_0)
	.align		4
.L_0:
        /*0004*/ 	.word	index@(_Z8convolvePfS_S_i)
        /*0008*/ 	.word	0x0000001c


	//----- nvinfo : EIATTR_FRAME_SIZE
	.align		4
.L_1:
        /*000c*/ 	.byte	0x04, 0x11
        /*000e*/ 	.short	(.L_3 - .L_2)
	.align		4
.L_2:
        /*0010*/ 	.word	index@(_Z8convolvePfS_S_i)
        /*0014*/ 	.word	0x00000000


	//----- nvinfo : EIATTR_REGCOUNT
	.align		4
.L_3:
        /*0018*/ 	.byte	0x04, 0x2f
        /*001a*/ 	.short	(.L_5 - .L_4)
	.align		4
.L_4:
        /*001c*/ 	.word	index@(_Z10convolve2DPfS_S_ii)
        /*0020*/ 	.word	0x00000020


	//----- nvinfo : EIATTR_FRAME_SIZE
	.align		4
.L_5:
        /*0024*/ 	.byte	0x04, 0x11
        /*0026*/ 	.short	(.L_7 - .L_6)
	.align		4
.L_6:
        /*0028*/ 	.word	index@(_Z10convolve2DPfS_S_ii)
        /*002c*/ 	.word	0x00000000


	//----- nvinfo : EIATTR_MIN_STACK_SIZE
	.align		4
.L_7:
        /*0030*/ 	.byte	0x04, 0x12
        /*0032*/ 	.short	(.L_9 - .L_8)
	.align		4
.L_8:
        /*0034*/ 	.word	index@(_Z10convolve2DPfS_S_ii)
        /*0038*/ 	.word	0x00000000


	//----- nvinfo : EIATTR_MIN_STACK_SIZE
	.align		4
.L_9:
        /*003c*/ 	.byte	0x04, 0x12
        /*003e*/ 	.short	(.L_11 - .L_10)
	.align		4
.L_10:
        /*0040*/ 	.word	index@(_Z8convolvePfS_S_i)
        /*0044*/ 	.word	0x00000000
.L_11:


//--------------------- .nv.compat                --------------------------
	.section	.nv.compat,"",@"SHT_CUDA_COMPAT_INFO"
	.align	4
        /*0000*/ 	.byte	0x02, 0x09, 0x00, 0x00, 0x02, 0x02, 0x01, 0x00, 0x02, 0x05, 0x05, 0x00, 0x03, 0x07, 0x01, 0x01
        /*0010*/ 	.byte	0x02, 0x03, 0x00, 0x00, 0x02, 0x06, 0x01, 0x00, 0x04, 0x0b, 0x08, 0x00, 0x09, 0x00, 0x00, 0x00
        /*0020*/ 	.byte	0x00, 0x00, 0x00, 0x00


//--------------------- .nv.info._Z10convolve2DPfS_S_ii --------------------------
	.section	.nv.info._Z10convolve2DPfS_S_ii,"",@"SHT_CUDA_INFO"
	.sectionflags	@""
	.align	4


	//----- nvinfo : EIATTR_CUDA_API_VERSION
	.align		4
        /*0000*/ 	.byte	0x04, 0x37
        /*0002*/ 	.short	(.L_13 - .L_12)
.L_12:
        /*0004*/ 	.word	0x00000082


	//----- nvinfo : EIATTR_KPARAM_INFO
	.align		4
.L_13:
        /*0008*/ 	.byte	0x04, 0x17
        /*000a*/ 	.short	(.L_15 - .L_14)
.L_14:
        /*000c*/ 	.word	0x00000000
        /*0010*/ 	.short	0x0004
        /*0012*/ 	.short	0x001c
        /*0014*/ 	.byte	0x00, 0xf0, 0x11, 0x00


	//----- nvinfo : EIATTR_KPARAM_INFO
	.align		4
.L_15:
        /*0018*/ 	.byte	0x04, 0x17
        /*001a*/ 	.short	(.L_17 - .L_16)
.L_16:
        /*001c*/ 	.word	0x00000000
        /*0020*/ 	.short	0x0003
        /*0022*/ 	.short	0x0018
        /*0024*/ 	.byte	0x00, 0xf0, 0x11, 0x00


	//----- nvinfo : EIATTR_KPARAM_INFO
	.align		4
.L_17:
        /*0028*/ 	.byte	0x04, 0x17
        /*002a*/ 	.short	(.L_19 - .L_18)
.L_18:
        /*002c*/ 	.word	0x00000000
        /*0030*/ 	.short	0x0002
        /*0032*/ 	.short	0x0010
        /*0034*/ 	.byte	0x00, 0xf5, 0x21, 0x00


	//----- nvinfo : EIATTR_KPARAM_INFO
	.align		4
.L_19:
        /*0038*/ 	.byte	0x04, 0x17
        /*003a*/ 	.short	(.L_21 - .L_20)
.L_20:
        /*003c*/ 	.word	0x00000000
        /*0040*/ 	.short	0x0001
        /*0042*/ 	.short	0x0008
        /*0044*/ 	.byte	0x00, 0xf5, 0x21, 0x00


	//----- nvinfo : EIATTR_KPARAM_INFO
	.align		4
.L_21:
        /*0048*/ 	.byte	0x04, 0x17
        /*004a*/ 	.short	(.L_23 - .L_22)
.L_22:
        /*004c*/ 	.word	0x00000000
        /*0050*/ 	.short	0x0000
        /*0052*/ 	.short	0x0000
        /*0054*/ 	.byte	0x00, 0xf5, 0x21, 0x00


	//----- nvinfo : EIATTR_SPARSE_MMA_MASK
	.align		4
.L_23:
        /*0058*/ 	.byte	0x03, 0x50
        /*005a*/ 	.short	0x0000


	//----- nvinfo : EIATTR_MAXREG_COUNT
	.align		4
        /*005c*/ 	.byte	0x03, 0x1b
        /*005e*/ 	.short	0x00ff


	//----- nvinfo : EIATTR_MERCURY_ISA_VERSION
	.align		4
        /*0060*/ 	.byte	0x03, 0x5f
        /*0062*/ 	.short	0x0101


	//----- nvinfo : EIATTR_VRC_CTA_INIT_COUNT
	.align		4
        /*0064*/ 	.byte	0x02, 0x4a
	.zero		1
	.zero		1


	//----- nvinfo : EIATTR_EXIT_INSTR_OFFSETS
	.align		4
        /*0068*/ 	.byte	0x04, 0x1c
        /*006a*/ 	.short	(.L_25 - .L_24)


	//   ....[0]....
.L_24:
        /*006c*/ 	.word	0x00000d90


	//----- nvinfo : EIATTR_CRS_STACK_SIZE
	.align		4
.L_25:
        /*0070*/ 	.byte	0x04, 0x1e
        /*0072*/ 	.short	(.L_27 - .L_26)
.L_26:
        /*0074*/ 	.word	0x00000000


	//----- nvinfo : EIATTR_CBANK_PARAM_SIZE
	.align		4
.L_27:
        /*0078*/ 	.byte	0x03, 0x19
        /*007a*/ 	.short	0x0020


	//----- nvinfo : EIATTR_PARAM_CBANK
	.align		4
        /*007c*/ 	.byte	0x04, 0x0a
        /*007e*/ 	.short	(.L_29 - .L_28)
	.align		4
.L_28:
        /*0080*/ 	.word	index@(.nv.constant0._Z10convolve2DPfS_S_ii)
        /*0084*/ 	.short	0x0380
        /*0086*/ 	.short	0x0020


	//----- nvinfo : EIATTR_SW_WAR
	.align		4
.L_29:
        /*0088*/ 	.byte	0x04, 0x36
        /*008a*/ 	.short	(.L_31 - .L_30)
.L_30:
        /*008c*/ 	.word	0x00000008
.L_31:


//--------------------- .nv.info._Z8convolvePfS_S_i --------------------------
	.section	.nv.info._Z8convolvePfS_S_i,"",@"SHT_CUDA_INFO"
	.sectionflags	@""
	.align	4


	//----- nvinfo : EIATTR_CUDA_API_VERSION
	.align		4
        /*0000*/ 	.byte	0x04, 0x37
        /*0002*/ 	.short	(.L_33 - .L_32)
.L_32:
        /*0004*/ 	.word	0x00000082


	//----- nvinfo : EIATTR_KPARAM_INFO
	.align		4
.L_33:
        /*0008*/ 	.byte	0x04, 0x17
        /*000a*/ 	.short	(.L_35 - .L_34)
.L_34:
        /*000c*/ 	.word	0x00000000
        /*0010*/ 	.short	0x0003
        /*0012*/ 	.short	0x0018
        /*0014*/ 	.byte	0x00, 0xf0, 0x11, 0x00


	//----- nvinfo : EIATTR_KPARAM_INFO
	.align		4
.L_35:
        /*0018*/ 	.byte	0x04, 0x17
        /*001a*/ 	.short	(.L_37 - .L_36)
.L_36:
        /*001c*/ 	.word	0x00000000
        /*0020*/ 	.short	0x0002
        /*0022*/ 	.short	0x0010
        /*0024*/ 	.byte	0x00, 0xf5, 0x21, 0x00


	//----- nvinfo : EIATTR_KPARAM_INFO
	.align		4
.L_37:
        /*0028*/ 	.byte	0x04, 0x17
        /*002a*/ 	.short	(.L_39 - .L_38)
.L_38:
        /*002c*/ 	.word	0x00000000
        /*0030*/ 	.short	0x0001
        /*0032*/ 	.short	0x0008
        /*0034*/ 	.byte	0x00, 0xf5, 0x21, 0x00


	//----- nvinfo : EIATTR_KPARAM_INFO
	.align		4
.L_39:
        /*0038*/ 	.byte	0x04, 0x17
        /*003a*/ 	.short	(.L_41 - .L_40)
.L_40:
        /*003c*/ 	.word	0x00000000
        /*0040*/ 	.short	0x0000
        /*0042*/ 	.short	0x0000
        /*0044*/ 	.byte	0x00, 0xf5, 0x21, 0x00


	//----- nvinfo : EIATTR_SPARSE_MMA_MASK
	.align		4
.L_41:
        /*0048*/ 	.byte	0x03, 0x50
        /*004a*/ 	.short	0x0000


	//----- nvinfo : EIATTR_MAXREG_COUNT
	.align		4
        /*004c*/ 	.byte	0x03, 0x1b
        /*004e*/ 	.short	0x00ff


	//----- nvinfo : EIATTR_MERCURY_ISA_VERSION
	.align		4
        /*0050*/ 	.byte	0x03, 0x5f
        /*0052*/ 	.short	0x0101


	//----- nvinfo : EIATTR_VRC_CTA_INIT_COUNT
	.align		4
        /*0054*/ 	.byte	0x02, 0x4a
	.zero		1
	.zero		1


	//----- nvinfo : EIATTR_EXIT_INSTR_OFFSETS
	.align		4
        /*0058*/ 	.byte	0x04, 0x1c
        /*005a*/ 	.short	(.L_43 - .L_42)


	//   ....[0]....
.L_42:
        /*005c*/ 	.word	0x00000900


	//----- nvinfo : EIATTR_CBANK_PARAM_SIZE
	.align		4
.L_43:
        /*0060*/ 	.byte	0x03, 0x19
        /*0062*/ 	.short	0x001c


	//----- nvinfo : EIATTR_PARAM_CBANK
	.align		4
        /*0064*/ 	.byte	0x04, 0x0a
        /*0066*/ 	.short	(.L_45 - .L_44)
	.align		4
.L_44:
        /*0068*/ 	.word	index@(.nv.constant0._Z8convolvePfS_S_i)
        /*006c*/ 	.short	0x0380
        /*006e*/ 	.short	0x001c


	//----- nvinfo : EIATTR_SW_WAR
	.align		4
.L_45:
        /*0070*/ 	.byte	0x04, 0x36
        /*0072*/ 	.short	(.L_47 - .L_46)
.L_46:
        /*0074*/ 	.word	0x00000008
.L_47:


//--------------------- .nv.callgraph             --------------------------
	.section	.nv.callgraph,"",@"SHT_CUDA_CALLGRAPH"
	.align	4
	.sectionentsize	8
	.align		4
        /*0000*/ 	.word	0x00000000
	.align		4
        /*0004*/ 	.word	0xffffffff
	.align		4
        /*0008*/ 	.word	0x00000000
	.align		4
        /*000c*/ 	.word	0xfffffffe
	.align		4
        /*0010*/ 	.word	0x00000000
	.align		4
        /*0014*/ 	.word	0xfffffffd
	.align		4
        /*0018*/ 	.word	0x00000000
	.align		4
        /*001c*/ 	.word	0xfffffffc


//--------------------- .text._Z10convolve2DPfS_S_ii --------------------------
	.section	.text._Z10convolve2DPfS_S_ii,"ax",@progbits
	.align	128
        .global         _Z10convolve2DPfS_S_ii
        .type           _Z10convolve2DPfS_S_ii,@function
        .size           _Z10convolve2DPfS_S_ii,(.L_x_17 - _Z10convolve2DPfS_S_ii)
        .other          _Z10convolve2DPfS_S_ii,@"STO_CUDA_ENTRY STV_DEFAULT"
_Z10convolve2DPfS_S_ii:
.text._Z10convolve2DPfS_S_ii:
[----:B------:R-:W-:Y:S01]  /*0000*/  LDC R1, c[0x0][0x37c] ;  /* 0x0000df00ff017b82 */ /* 0x000fe20000000800 */
[----:B------:R-:W0:Y:S01]  /*0010*/  LDCU UR6, c[0x0][0x39c] ;  /* 0x00007380ff0677ac */ /* 0x000e220008000800 */
[----:B------:R-:W1:Y:S01]  /*0020*/  S2R R0, SR_TID.X ;  /* 0x0000000000007919 */ /* 0x000e620000002100 */
[----:B------:R-:W-:Y:S01]  /*0030*/  IMAD.MOV.U32 R22, RZ, RZ, RZ ;  /* 0x000000ffff167224 */ /* 0x000fe200078e00ff */
[----:B------:R-:W2:Y:S01]  /*0040*/  LDCU.64 UR10, c[0x0][0x358] ;  /* 0x00006b00ff0a77ac */ /* 0x000ea20008000a00 */
[----:B------:R-:W3:Y:S01]  /*0050*/  LDCU UR9, c[0x0][0x360] ;  /* 0x00006c00ff0977ac */ /* 0x000ee20008000800 */
[----:B0-----:R-:W-:-:S09]  /*0060*/  UISETP.GE.AND UP0, UPT, UR6, 0x1, UPT ;  /* 0x000000010600788c */ /* 0x001fd2000bf06270 */
[----:B--23--:R-:W-:Y:S05]  /*0070*/  BRA.U !UP0, `(.L_x_0) ;  /* 0x0000000d08307547 */ /* 0x00cfea000b800000 */
[----:B------:R-:W0:Y:S01]  /*0080*/  LDCU UR7, c[0x0][0x398] ;  /* 0x00007300ff0777ac */ /* 0x000e220008000800 */
[----:B------:R-:W2:Y:S01]  /*0090*/  LDCU UR12, c[0x0][0x370] ;  /* 0x00006e00ff0c77ac */ /* 0x000ea20008000800 */
[----:B0-----:R-:W-:-:S09]  /*00a0*/  UISETP.GE.AND UP0, UPT, UR7, 0x1, UPT ;  /* 0x000000010700788c */ /* 0x001fd2000bf06270 */
[----:B--2---:R-:W-:Y:S05]  /*00b0*/  BRA.U !UP0, `(.L_x_0) ;  /* 0x0000000d08207547 */ /* 0x004fea000b800000 */
[----:B------:R-:W-:Y:S02]  /*00c0*/  HFMA2 R22, -RZ, RZ, 0, 0 ;  /* 0x00000000ff167431 */ /* 0x000fe400000001ff */
[----:B-1----:R-:W-:Y:S01]  /*00d0*/  VIADD R3, R0, 0x1 ;  /* 0x0000000100037836 */ /* 0x002fe20000000000 */
[----:B------:R-:W-:Y:S02]  /*00e0*/  ULOP3.LUT UR8, UR7, 0x3, URZ, 0xc0, !UPT ;  /* 0x0000000307087892 */ /* 0x000fe4000f8ec0ff */
[----:B------:R-:W-:Y:S02]  /*00f0*/  USHF.R.U32.HI UR6, URZ, 0x1, UR6 ;  /* 0x00000001ff067899 */ /* 0x000fe40008011606 */
[----:B------:R-:W-:Y:S01]  /*0100*/  USHF.R.U32.HI UR7, URZ, 0x1, UR7 ;  /* 0x00000001ff077899 */ /* 0x000fe20008011607 */
[----:B------:R-:W-:-:S11]  /*0110*/  UMOV UR4, URZ ;  /* 0x000000ff00047c82 */ /* 0x000fd60008000000 */
.L_x_10:
[----:B0-----:R-:W0:Y:S01]  /*0120*/  LDC.64 R8, c[0x0][0x398] ;  /* 0x0000e600ff087b82 */ /* 0x001e220000000a00 */
[----:B------:R-:W-:-:S07]  /*0130*/  IMAD.MOV.U32 R5, RZ, RZ, RZ ;  /* 0x000000ffff057224 */ /* 0x000fce00078e00ff */
[----:B------:R-:W1:Y:S01]  /*0140*/  S2UR UR5, SR_CTAID.X ;  /* 0x00000000000579c3 */ /* 0x000e620000002500 */
[C---:B0-----:R-:W-:Y:S01]  /*0150*/  ISETP.GE.U32.AND P0, PT, R8.reuse, 0x4, PT ;  /* 0x000000040800780c */ /* 0x041fe20003f06070 */
[----:B------:R-:W-:Y:S01]  /*0160*/  IMAD R4, R8, UR4, RZ ;  /* 0x0000000408047c24 */ /* 0x000fe2000f8e02ff */
[----:B-1----:R-:W-:Y:S02]  /*0170*/  UIADD3 UR5, UPT, UPT, UR5, UR4, URZ ;  /* 0x0000000405057290 */ /* 0x002fe4000fffe0ff */
[----:B------:R-:W-:Y:S02]  /*0180*/  UIADD3 UR4, UPT, UPT, UR4, 0x1, URZ ;  /* 0x0000000104047890 */ /* 0x000fe4000fffe0ff */
[----:B------:R-:W-:-:S04]  /*0190*/  UIADD3 UR13, UPT, UPT, UR5, -UR6, URZ ;  /* 0x80000006050d7290 */ /* 0x000fc8000fffe0ff */
[----:B------:R-:W-:Y:S01]  /*01a0*/  UIMAD UR14, UR13, UR9, URZ ;  /* 0x000000090d0e72a4 */ /* 0x000fe2000f8e02ff */
[----:B------:R-:W-:Y:S02]  /*01b0*/  ISETP.NE.AND P4, PT, R9, UR4, PT ;  /* 0x0000000409007c0c */ /* 0x000fe4000bf85270 */
[----:B------:R-:W-:Y:S11]  /*01c0*/  @!P0 BRA `(.L_x_1) ;  /* 0x0000000400d88947 */ /* 0x000ff60003800000 */
[----:B------:R-:W-:Y:S01]  /*01d0*/  VIADD R2, R3, -UR7 ;  /* 0x8000000703027c36 */ /* 0x000fe20008000000 */
[----:B------:R-:W-:Y:S01]  /*01e0*/  UISETP.GE.U32.AND UP0, UPT, UR13, UR12, UPT ;  /* 0x0000000c0d00728c */ /* 0x000fe2000bf06070 */
[----:B------:R-:W-:Y:S02]  /*01f0*/  IMAD.MOV.U32 R9, RZ, RZ, RZ ;  /* 0x000000ffff097224 */ /* 0x000fe400078e00ff */
[C---:B------:R-:W-:Y:S01]  /*0200*/  VIADD R6, R2.reuse, 0x2 ;  /* 0x0000000202067836 */ /* 0x040fe20000000000 */
[C---:B------:R-:W-:Y:S01]  /*0210*/  IADD3 R5, PT, PT, R2.reuse, -0x1, RZ ;  /* 0xffffffff02057810 */ /* 0x040fe20007ffe0ff */
[----:B------:R-:W-:Y:S01]  /*0220*/  UISETP.LT.U32.OR UP0, UPT, UR5, UR6, UP0 ;  /* 0x000000060500728c */ /* 0x000fe20008701470 */
[C---:B------:R-:W-:Y:S01]  /*0230*/  ISETP.GE.U32.AND P3, PT, R2.reuse, UR9, PT ;  /* 0x0000000902007c0c */ /* 0x040fe2000bf66070 */
[C---:B------:R-:W-:Y:S01]  /*0240*/  VIADD R23, R2.reuse, UR14 ;  /* 0x0000000e02177c36 */ /* 0x040fe20008000000 */
[----:B------:R-:W-:Y:S01]  /*0250*/  ISETP.GE.U32.AND P0, PT, R5, UR9, PT ;  /* 0x0000000905007c0c */ /* 0x000fe2000bf06070 */
[----:B------:R-:W-:Y:S01]  /*0260*/  VIADD R5, R2, 0x1 ;  /* 0x0000000102057836 */ /* 0x000fe20000000000 */
[----:B------:R-:W-:-:S02]  /*0270*/  ISETP.LT.U32.OR P3, PT, R3, UR7, P3 ;  /* 0x0000000703007c0c */ /* 0x000fc40009f61470 */
[C---:B------:R-:W-:Y:S02]  /*0280*/  ISETP.LT.U32.OR P0, PT, R0.reuse, UR7, P0 ;  /* 0x0000000700007c0c */ /* 0x040fe40008701470 */
[----:B------:R-:W-:Y:S02]  /*0290*/  ISETP.GE.U32.AND P2, PT, R5, UR9, PT ;  /* 0x0000000905007c0c */ /* 0x000fe4000bf46070 */
[----:B------:R-:W-:Y:S02]  /*02a0*/  PLOP3.LUT P0, PT, P0, PT, UP0, 0xea, 0xae ;  /* 0x0000000000ae781c */ /* 0x000fe4000070fd0a */
[----:B------:R-:W-:Y:S02]  /*02b0*/  IADD3 R5, PT, PT, R0, 0x2, RZ ;  /* 0x0000000200057810 */ /* 0x000fe40007ffe0ff */
[----:B------:R-:W-:Y:S01]  /*02c0*/  ISETP.GE.U32.AND P1, PT, R6, UR9, PT ;  /* 0x0000000906007c0c */ /* 0x000fe2000bf26070 */
[----:B------:R-:W-:Y:S01]  /*02d0*/  VIADD R6, R0, 0x3 ;  /* 0x0000000300067836 */ /* 0x000fe20000000000 */
[----:B------:R-:W-:-:S02]  /*02e0*/  ISETP.LT.U32.OR P2, PT, R5, UR7, P2 ;  /* 0x0000000705007c0c */ /* 0x000fc40009741470 */
[----:B------:R-:W-:Y:S02]  /*02f0*/  PLOP3.LUT P3, PT, P3, PT, UP0, 0xea, 0xae ;  /* 0x0000000000ae781c */ /* 0x000fe40001f6fd0a */
[----:B------:R-:W-:Y:S02]  /*0300*/  ISETP.LT.U32.OR P1, PT, R6, UR7, P1 ;  /* 0x0000000706007c0c */ /* 0x000fe40008f21470 */
[----:B------:R-:W-:Y:S01]  /*0310*/  PLOP3.LUT P2, PT, P2, PT, UP0, 0xea, 0xae ;  /* 0x0000000000ae781c */ /* 0x000fe2000174fd0a */
[----:B------:R-:W0:Y:S01]  /*0320*/  @!P0 LDC.64 R20, c[0x0][0x380] ;  /* 0x0000e000ff148b82 */ /* 0x000e220000000a00 */
[----:B------:R-:W-:Y:S02]  /*0330*/  PLOP3.LUT P1, PT, P1, PT, UP0, 0xea, 0xae ;  /* 0x0000000000ae781c */ /* 0x000fe40000f2fd0a */
[----:B------:R-:W-:-:S05]  /*0340*/  @!P0 IADD3 R5, PT, PT, R23, -0x1, RZ ;  /* 0xffffffff17058810 */ /* 0x000fca0007ffe0ff */
[----:B------:R-:W1:Y:S08]  /*0350*/  LDC.64 R6, c[0x0][0x390] ;  /* 0x0000e400ff067b82 */ /* 0x000e700000000a00 */
[----:B------:R-:W2:Y:S08]  /*0360*/  @!P3 LDC.64 R14, c[0x0][0x380] ;  /* 0x0000e000ff0ebb82 */ /* 0x000eb00000000a00 */
[----:B------:R-:W3:Y:S01]  /*0370*/  @!P2 LDC.64 R12, c[0x0][0x380] ;  /* 0x0000e000ff0cab82 */ /* 0x000ee20000000a00 */
[----:B------:R-:W-:-:S02]  /*0380*/  HFMA2 R16, -RZ, RZ, 0, 0 ;  /* 0x00000000ff107431 */ /* 0x000fc400000001ff */
[----:B0-----:R-:W-:-:S05]  /*0390*/  @!P0 IMAD.WIDE.U32 R20, R5, 0x4, R20 ;  /* 0x0000000405148825 */ /* 0x001fca00078e0014 */
[----:B------:R-:W0:Y:S01]  /*03a0*/  @!P1 LDC.64 R10, c[0x0][0x380] ;  /* 0x0000e000ff0a9b82 */ /* 0x000e220000000a00 */
[----:B-1----:R-:W-:Y:S01]  /*03b0*/  IMAD.WIDE.U32 R6, R4, 0x4, R6 ;  /* 0x0000000404067825 */ /* 0x002fe200078e0006 */
[----:B------:R1:W4:Y:S03]  /*03c0*/  @!P0 LDG.E R9, desc[UR10][R20.64] ;  /* 0x0000000a14098981 */ /* 0x000326000c1e1900 */
[C---:B------:R-:W-:Y:S01]  /*03d0*/  @!P2 VIADD R5, R23.reuse, 0x1 ;  /* 0x000000011705a836 */ /* 0x040fe20000000000 */
[----:B------:R-:W4:Y:S01]  /*03e0*/  LDG.E R17, desc[UR10][R6.64] ;  /* 0x0000000a06117981 */ /* 0x000f22000c1e1900 */
[----:B--2---:R-:W-:-:S03]  /*03f0*/  @!P3 IMAD.WIDE.U32 R14, R23, 0x4, R14 ;  /* 0x00000004170eb825 */ /* 0x004fc600078e000e */
[----:B------:R-:W2:Y:S01]  /*0400*/  LDG.E R19, desc[UR10][R6.64+0x4] ;  /* 0x0000040a06137981 */ /* 0x000ea2000c1e1900 */
[----:B------:R-:W-:Y:S02]  /*0410*/  IMAD.MOV.U32 R18, RZ, RZ, RZ ;  /* 0x000000ffff127224 */ /* 0x000fe400078e00ff */
[----:B------:R-:W-:Y:S01]  /*0420*/  @!P1 VIADD R25, R23, 0x2 ;  /* 0x0000000217199836 */ /* 0x000fe20000000000 */
[----:B------:R-:W2:Y:S01]  /*0430*/  @!P3 LDG.E R16, desc[UR10][R14.64] ;  /* 0x0000000a0e10b981 */ /* 0x000ea2000c1e1900 */
[----:B---3--:R-:W-:Y:S01]  /*0440*/  @!P2 IMAD.WIDE.U32 R12, R5, 0x4, R12 ;  /* 0x00000004050ca825 */ /* 0x008fe200078e000c */
[----:B-1----:R-:W-:Y:S02]  /*0450*/  MOV R20, RZ ;  /* 0x000000ff00147202 */ /* 0x002fe40000000f00 */
[----:B------:R-:W3:Y:S04]  /*0460*/  LDG.E R21, desc[UR10][R6.64+0x8] ;  /* 0x0000080a06157981 */ /* 0x000ee8000c1e1900 */
[----:B------:R-:W3:Y:S01]  /*0470*/  @!P2 LDG.E R18, desc[UR10][R12.64] ;  /* 0x0000000a0c12a981 */ /* 0x000ee2000c1e1900 */
[----:B0-----:R-:W-:-:S03]  /*0480*/  @!P1 IMAD.WIDE.U32 R10, R25, 0x4, R10 ;  /* 0x00000004190a9825 */ /* 0x001fc600078e000a */
[----:B------:R-:W5:Y:S04]  /*0490*/  LDG.E R25, desc[UR10][R6.64+0xc] ;  /* 0x00000c0a06197981 */ /* 0x000f68000c1e1900 */
[----:B------:R-:W5:Y:S01]  /*04a0*/  @!P1 LDG.E R20, desc[UR10][R10.64] ;  /* 0x0000000a0a149981 */ /* 0x000f62000c1e1900 */
[----:B------:R-:W-:-:S04]  /*04b0*/  LOP3.LUT R5, R8, 0x7ffffffc, RZ, 0xc0, !PT ;  /* 0x7ffffffc08057812 */ /* 0x000fc800078ec0ff */
[----:B------:R-:W-:-:S04]  /*04c0*/  IADD3 R8, PT, PT, -R5, 0x4, RZ ;  /* 0x0000000405087810 */ /* 0x000fc80007ffe1ff */
[----:B------:R-:W-:Y:S02]  /*04d0*/  ISETP.NE.AND P0, PT, R8, RZ, PT ;  /* 0x000000ff0800720c */ /* 0x000fe40003f05270 */
[----:B------:R-:W-:Y:S01]  /*04e0*/  IADD3 R24, P1, PT, R6, 0x18, RZ ;  /* 0x0000001806187810 */ /* 0x000fe20007f3e0ff */
[----:B----4-:R-:W-:-:S04]  /*04f0*/  FFMA R22, R17, R9, R22 ;  /* 0x0000000911167223 */ /* 0x010fc80000000016 */
[----:B------:R-:W-:Y:S02]  /*0500*/  IMAD.X R9, RZ, RZ, R7, P1 ;  /* 0x000000ffff097224 */ /* 0x000fe400008e0607 */
[----:B--2---:R-:W-:-:S04]  /*0510*/  FFMA R16, R19, R16, R22 ;  /* 0x0000001013107223 */ /* 0x004fc80000000016 */
[----:B---3--:R-:W-:-:S04]  /*0520*/  FFMA R16, R21, R18, R16 ;  /* 0x0000001215107223 */ /* 0x008fc80000000010 */
[----:B-----5:R-:W-:Y:S01]  /*0530*/  FFMA R22, R25, R20, R16 ;  /* 0x0000001419167223 */ /* 0x020fe20000000010 */
[----:B------:R-:W-:Y:S06]  /*0540*/  @!P0 BRA `(.L_x_1) ;  /* 0x0000000000f88947 */ /* 0x000fec0003800000 */
[----:B------:R-:W0:Y:S01]  /*0550*/  LDC.64 R10, c[0x0][0x390] ;  /* 0x0000e400ff0a7b82 */ /* 0x000e220000000a00 */
[----:B------:R-:W-:Y:S01]  /*0560*/  VIADD R23, R23, 0x4 ;  /* 0x0000000417177836 */ /* 0x000fe20000000000 */
[----:B------:R-:W-:Y:S01]  /*0570*/  IADD3 R2, PT, PT, R2, 0x4, RZ ;  /* 0x0000000402027810 */ /* 0x000fe20007ffe0ff */
[----:B------:R-:W-:Y:S02]  /*0580*/  VIADD R6, R0, 0x5 ;  /* 0x0000000500067836 */ /* 0x000fe40000000000 */
[----:B------:R-:W-:-:S07]  /*0590*/  VIADD R7, R4, 0x4 ;  /* 0x0000000404077836 */ /* 0x000fce0000000000 */
.L_x_2:
[----:B------:R-:W-:Y:S01]  /*05a0*/  IADD3 R12, PT, PT, R2, -0x1, RZ ;  /* 0xffffffff020c7810 */ /* 0x000fe20007ffe0ff */
[----:B------:R-:W-:Y:S01]  /*05b0*/  VIADD R13, R6, 0xffffffff ;  /* 0xffffffff060d7836 */ /* 0x000fe20000000000 */
[----:B------:R-:W-:Y:S01]  /*05c0*/  ISETP.GE.U32.AND P1, PT, R2, UR9, PT ;  /* 0x0000000902007c0c */ /* 0x000fe2000bf26070 */
[----:B------:R-:W-:Y:S01]  /*05d0*/  IMAD.MOV.U32 R25, RZ, RZ, RZ ;  /* 0x000000ffff197224 */ /* 0x000fe200078e00ff */
[----:B------:R-:W-:Y:S01]  /*05e0*/  ISETP.GE.U32.AND P0, PT, R12, UR9, PT ;  /* 0x000000090c007c0c */ /* 0x000fe2000bf06070 */
[----:B------:R-:W-:Y:S01]  /*05f0*/  VIADD R12, R2, 0x1 ;  /* 0x00000001020c7836 */ /* 0x000fe20000000000 */
[----:B------:R-:W-:Y:S02]  /*0600*/  ISETP.LT.U32.OR P1, PT, R6, UR7, P1 ;  /* 0x0000000706007c0c */ /* 0x000fe40008f21470 */
[----:B------:R-:W-:Y:S02]  /*0610*/  ISETP.LT.U32.OR P0, PT, R13, UR7, P0 ;  /* 0x000000070d007c0c */ /* 0x000fe40008701470 */
[----:B------:R-:W-:Y:S01]  /*0620*/  ISETP.GE.U32.AND P3, PT, R12, UR9, PT ;  /* 0x000000090c007c0c */ /* 0x000fe2000bf66070 */
[----:B------:R-:W-:Y:S01]  /*0630*/  VIADD R12, R2, 0x2 ;  /* 0x00000002020c7836 */ /* 0x000fe20000000000 */
[----:B------:R-:W-:-:S02]  /*0640*/  PLOP3.LUT P0, PT, P0, PT, UP0, 0xea, 0xae ;  /* 0x0000000000ae781c */ /* 0x000fc4000070fd0a */
[----:B------:R-:W-:Y:S02]  /*0650*/  IADD3 R13, PT, PT, R6, 0x1, RZ ;  /* 0x00000001060d7810 */ /* 0x000fe40007ffe0ff */
[----:B------:R-:W-:Y:S02]  /*0660*/  PLOP3.LUT P1, PT, P1, PT, UP0, 0xea, 0xae ;  /* 0x0000000000ae781c */ /* 0x000fe40000f2fd0a */
[----:B------:R-:W-:Y:S02]  /*0670*/  ISETP.LT.U32.OR P3, PT, R13, UR7, P3 ;  /* 0x000000070d007c0c */ /* 0x000fe40009f61470 */
[----:B------:R-:W-:Y:S01]  /*0680*/  ISETP.GE.U32.AND P2, PT, R12, UR9, PT ;  /* 0x000000090c007c0c */ /* 0x000fe2000bf46070 */
[----:B------:R-:W-:Y:S01]  /*0690*/  VIADD R12, R6, 0x2 ;  /* 0x00000002060c7836 */ /* 0x000fe20000000000 */
[----:B------:R-:W-:-:S03]  /*06a0*/  PLOP3.LUT P3, PT, P3, PT, UP0, 0xea, 0xae ;  /* 0x0000000000ae781c */ /* 0x000fc60001f6fd0a */
[----:B------:R-:W1:Y:S01]  /*06b0*/  @!P0 LDC.64 R18, c[0x0][0x380] ;  /* 0x0000e000ff128b82 */ /* 0x000e620000000a00 */
[----:B------:R-:W-:Y:S01]  /*06c0*/  ISETP.LT.U32.OR P2, PT, R12, UR7, P2 ;  /* 0x000000070c007c0c */ /* 0x000fe20009741470 */
[----:B------:R-:W-:Y:S01]  /*06d0*/  HFMA2 R26, -RZ, RZ, 0, 0 ;  /* 0x00000000ff1a7431 */ /* 0x000fe200000001ff */
[----:B------:R-:W-:Y:S02]  /*06e0*/  @!P0 IADD3 R21, PT, PT, R23, -0x1, RZ ;  /* 0xffffffff17158810 */ /* 0x000fe40007ffe0ff */
[----:B------:R-:W-:-:S03]  /*06f0*/  PLOP3.LUT P2, PT, P2, PT, UP0, 0xea, 0xae ;  /* 0x0000000000ae781c */ /* 0x000fc6000174fd0a */
[----:B------:R-:W2:Y:S08]  /*0700*/  @!P1 LDC.64 R12, c[0x0][0x380] ;  /* 0x0000e000ff0c9b82 */ /* 0x000eb00000000a00 */
[----:B------:R-:W3:Y:S08]  /*0710*/  @!P3 LDC.64 R14, c[0x0][0x380] ;  /* 0x0000e000ff0ebb82 */ /* 0x000ef00000000a00 */
[----:B------:R-:W4:Y:S01]  /*0720*/  @!P2 LDC.64 R16, c[0x0][0x380] ;  /* 0x0000e000ff10ab82 */ /* 0x000f220000000a00 */
[----:B-1----:R-:W-:-:S04]  /*0730*/  @!P0 IMAD.WIDE.U32 R20, R21, 0x4, R18 ;  /* 0x0000000415148825 */ /* 0x002fc800078e0012 */
[----:B0-----:R-:W-:Y:S01]  /*0740*/  IMAD.WIDE.U32 R18, R7, 0x4, R10 ;  /* 0x0000000407127825 */ /* 0x001fe200078e000a */
[----:B------:R0:W5:Y:S03]  /*0750*/  @!P0 LDG.E R25, desc[UR10][R20.64] ;  /* 0x0000000a14198981 */ /* 0x000166000c1e1900 */
[C---:B--2---:R-:W-:Y:S02]  /*0760*/  @!P1 IMAD.WIDE.U32 R12, R23.reuse, 0x4, R12 ;  /* 0x00000004170c9825 */ /* 0x044fe400078e000c */
[----:B------:R-:W5:Y:S02]  /*0770*/  LDG.E R19, desc[UR10][R18.64] ;  /* 0x0000000a12137981 */ /* 0x000f64000c1e1900 */
[----:B------:R-:W-:Y:S02]  /*0780*/  @!P3 VIADD R27, R23, 0x1 ;  /* 0x00000001171bb836 */ /* 0x000fe40000000000 */
[----:B------:R1:W2:Y:S01]  /*0790*/  @!P1 LDG.E R26, desc[UR10][R12.64] ;  /* 0x0000000a0c1a9981 */ /* 0x0002a2000c1e1900 */
[----:B0-----:R-:W-:-:S02]  /*07a0*/  HFMA2 R20, -RZ, RZ, 0, 0 ;  /* 0x00000000ff147431 */ /* 0x001fc400000001ff */
[----:B---3--:R-:W-:-:S04]  /*07b0*/  @!P3 IMAD.WIDE.U32 R14, R27, 0x4, R14 ;  /* 0x000000041b0eb825 */ /* 0x008fc800078e000e */
[----:B------:R-:W-:Y:S01]  /*07c0*/  IMAD.MOV.U32 R27, RZ, RZ, RZ ;  /* 0x000000ffff1b7224 */ /* 0x000fe200078e00ff */
[----:B-1----:R-:W-:Y:S01]  /*07d0*/  MOV R12, R24 ;  /* 0x00000018000c7202 */ /* 0x002fe20000000f00 */
[----:B------:R-:W-:-:S04]  /*07e0*/  IMAD.MOV.U32 R13, RZ, RZ, R9 ;  /* 0x000000ffff0d7224 */ /* 0x000fc800078e0009 */
[----:B------:R-:W3:Y:S01]  /*07f0*/  @!P3 LDG.E R27, desc[UR10][R14.64] ;  /* 0x0000000a0e1bb981 */ /* 0x000ee2000c1e1900 */
[----:B------:R-:W-:-:S03]  /*0800*/  @!P2 VIADD R29, R23, 0x2 ;  /* 0x00000002171da836 */ /* 0x000fc60000000000 */
[----:B------:R-:W2:Y:S01]  /*0810*/  LDG.E R9, desc[UR10][R12.64+-0x4] ;  /* 0xfffffc0a0c097981 */ /* 0x000ea2000c1e1900 */
[----:B----4-:R-:W-:-:S03]  /*0820*/  @!P2 IMAD.WIDE.U32 R16, R29, 0x4, R16 ;  /* 0x000000041d10a825 */ /* 0x010fc600078e0010 */
[----:B------:R-:W3:Y:S04]  /*0830*/  LDG.E R28, desc[UR10][R12.64] ;  /* 0x0000000a0c1c7981 */ /* 0x000ee8000c1e1900 */
[----:B------:R-:W4:Y:S04]  /*0840*/  @!P2 LDG.E R20, desc[UR10][R16.64] ;  /* 0x0000000a1014a981 */ /* 0x000f28000c1e1900 */
[----:B------:R-:W4:Y:S01]  /*0850*/  LDG.E R21, desc[UR10][R12.64+0x4] ;  /* 0x0000040a0c157981 */ /* 0x000f22000c1e1900 */
[----:B------:R-:W-:-:S05]  /*0860*/  VIADD R8, R8, 0x4 ;  /* 0x0000000408087836 */ /* 0x000fca0000000000 */
[----:B------:R-:W-:Y:S02]  /*0870*/  ISETP.NE.AND P0, PT, R8, RZ, PT ;  /* 0x000000ff0800720c */ /* 0x000fe40003f05270 */
[----:B------:R-:W-:Y:S01]  /*0880*/  IADD3 R24, P1, PT, R12, 0x10, RZ ;  /* 0x000000100c187810 */ /* 0x000fe20007f3e0ff */
[----:B------:R-:W-:Y:S01]  /*0890*/  VIADD R2, R2, 0x4 ;  /* 0x0000000402027836 */ /* 0x000fe20000000000 */
[----:B------:R-:W-:Y:S01]  /*08a0*/  IADD3 R7, PT, PT, R7, 0x4, RZ ;  /* 0x0000000407077810 */ /* 0x000fe20007ffe0ff */
[----:B------:R-:W-:Y:S01]  /*08b0*/  VIADD R6, R6, 0x4 ;  /* 0x0000000406067836 */ /* 0x000fe20000000000 */
[----:B------:R-:W-:Y:S01]  /*08c0*/  IADD3 R23, PT, PT, R23, 0x4, RZ ;  /* 0x0000000417177810 */ /* 0x000fe20007ffe0ff */
[----:B-----5:R-:W-:-:S04]  /*08d0*/  FFMA R22, R19, R25, R22 ;  /* 0x0000001913167223 */ /* 0x020fc80000000016 */
[----:B--2---:R-:W-:-:S04]  /*08e0*/  FFMA R9, R9, R26, R22 ;  /* 0x0000001a09097223 */ /* 0x004fc80000000016 */
[----:B---3--:R-:W-:Y:S01]  /*08f0*/  FFMA R28, R28, R27, R9 ;  /* 0x0000001b1c1c7223 */ /* 0x008fe20000000009 */
[----:B------:R-:W-:-:S03]  /*0900*/  IADD3.X R9, PT, PT, RZ, R13, RZ, P1, !PT ;  /* 0x0000000dff097210 */ /* 0x000fc60000ffe4ff */
[----:B----4-:R-:W-:Y:S01]  /*0910*/  FFMA R22, R21, R20, R28 ;  /* 0x0000001415167223 */ /* 0x010fe2000000001c */
[----:B------:R-:W-:Y:S06]  /*0920*/  @P0 BRA `(.L_x_2) ;  /* 0xfffffffc001c0947 */ /* 0x000fec000383ffff */
.L_x_1:
[----:B------:R-:W-:-:S09]  /*0930*/  UISETP.NE.AND UP0, UPT, UR8, URZ, UPT ;  /* 0x000000ff0800728c */ /* 0x000fd2000bf05270 */
[----:B------:R-:W-:Y:S05]  /*0940*/  BRA.U !UP0, `(.L_x_3) ;  /* 0x0000000108f87547 */ /* 0x000fea000b800000 */
[----:B------:R-:W-:Y:S01]  /*0950*/  UISETP.GE.U32.AND UP0, UPT, UR13, UR12, UPT ;  /* 0x0000000c0d00728c */ /* 0x000fe2000bf06070 */
[----:B------:R-:W-:-:S03]  /*0960*/  IMAD.MOV.U32 R9, RZ, RZ, RZ ;  /* 0x000000ffff097224 */ /* 0x000fc600078e00ff */
[----:B------:R-:W-:-:S09]  /*0970*/  UISETP.LT.U32.OR UP0, UPT, UR5, UR6, UP0 ;  /* 0x000000060500728c */ /* 0x000fd20008701470 */
[----:B------:R-:W-:Y:S05]  /*0980*/  BRA.U UP0, `(.L_x_4) ;  /* 0x0000000100307547 */ /* 0x000fea000b800000 */
[----:B------:R-:W-:Y:S01]  /*0990*/  IADD3 R2, PT, PT, R0, R5, RZ ;  /* 0x0000000500027210 */ /* 0x000fe20007ffe0ff */
[----:B------:R-:W-:Y:S03]  /*09a0*/  BSSY.RECONVERGENT B0, `(.L_x_4) ;  /* 0x000000a000007945 */ /* 0x000fe60003800200 */
[----:B------:R-:W-:-:S13]  /*09b0*/  ISETP.GE.U32.AND P0, PT, R2, UR7, PT ;  /* 0x0000000702007c0c */ /* 0x000fda000bf06070 */
[----:B------:R-:W-:Y:S05]  /*09c0*/  @!P0 BRA `(.L_x_5) ;  /* 0x00000000001c8947 */ /* 0x000fea0003800000 */
[----:B------:R-:W-:-:S05]  /*09d0*/  VIADD R2, R2, -UR7 ;  /* 0x8000000702027c36 */ /* 0x000fca0008000000 */
[----:B------:R-:W-:-:S13]  /*09e0*/  ISETP.GE.U32.AND P0, PT, R2, UR9, PT ;  /* 0x0000000902007c0c */ /* 0x000fda000bf06070 */
[----:B------:R-:W-:Y:S05]  /*09f0*/  @P0 BRA `(.L_x_5) ;  /* 0x0000000000100947 */ /* 0x000fea0003800000 */
[----:B------:R-:W0:Y:S01]  /*0a00*/  LDC.64 R6, c[0x0][0x380] ;  /* 0x0000e000ff067b82 */ /* 0x000e220000000a00 */
[----:B------:R-:W-:-:S05]  /*0a10*/  IADD3 R9, PT, PT, R2, UR14, RZ ;  /* 0x0000000e02097c10 */ /* 0x000fca000fffe0ff */
[----:B0-----:R-:W-:-:S05]  /*0a20*/  IMAD.WIDE.U32 R6, R9, 0x4, R6 ;  /* 0x0000000409067825 */ /* 0x001fca00078e0006 */
[----:B------:R0:W5:Y:S02]  /*0a30*/  LDG.E R9, desc[UR10][R6.64] ;  /* 0x0000000a06097981 */ /* 0x000164000c1e1900 */
.L_x_5:
[----:B------:R-:W-:Y:S05]  /*0a40*/  BSYNC.RECONVERGENT B0 ;  /* 0x0000000000007941 */ /* 0x000fea0003800200 */
.L_x_4:
[----:B0-----:R-:W0:Y:S01]  /*0a50*/  LDC.64 R6, c[0x0][0x390] ;  /* 0x0000e400ff067b82 */ /* 0x001e220000000a00 */
[----:B------:R-:W-:-:S04]  /*0a60*/  IMAD.IADD R11, R4, 0x1, R5 ;  /* 0x00000001040b7824 */ /* 0x000fc800078e0205 */
[----:B0-----:R-:W-:-:S06]  /*0a70*/  IMAD.WIDE.U32 R6, R11, 0x4, R6 ;  /* 0x000000040b067825 */ /* 0x001fcc00078e0006 */
[----:B------:R-:W2:Y:S01]  /*0a80*/  LDG.E R7, desc[UR10][R6.64] ;  /* 0x0000000a06077981 */ /* 0x000ea2000c1e1900 */
[----:B------:R-:W-:Y:S01]  /*0a90*/  UISETP.NE.AND UP1, UPT, UR8, 0x1, UPT ;  /* 0x000000010800788c */ /* 0x000fe2000bf25270 */
[----:B--2--5:R-:W-:-:S08]  /*0aa0*/  FFMA R22, R7, R9, R22 ;  /* 0x0000000907167223 */ /* 0x024fd00000000016 */
[----:B------:R-:W-:Y:S05]  /*0ab0*/  BRA.U !UP1, `(.L_x_3) ;  /* 0x00000001099c7547 */ /* 0x000fea000b800000 */
[----:B------:R-:W-:Y:S01]  /*0ac0*/  MOV R9, RZ ;  /* 0x000000ff00097202 */ /* 0x000fe20000000f00 */
[----:B------:R-:W-:Y:S06]  /*0ad0*/  BRA.U UP0, `(.L_x_6) ;  /* 0x0000000100307547 */ /* 0x000fec000b800000 */
[----:B------:R-:W-:Y:S01]  /*0ae0*/  IADD3 R2, PT, PT, R5, 0x1, R0 ;  /* 0x0000000105027810 */ /* 0x000fe20007ffe000 */
        /* <DEDUP_REMOVED lines=10> */
.L_x_7:
[----:B------:R-:W-:Y:S05]  /*0b90*/  BSYNC.RECONVERGENT B0 ;  /* 0x0000000000007941 */ /* 0x000fea0003800200 */
.L_x_6:
[----:B0-----:R-:W0:Y:S01]  /*0ba0*/  LDC.64 R6, c[0x0][0x390] ;  /* 0x0000e400ff067b82 */ /* 0x001e220000000a00 */
[----:B------:R-:W-:-:S05]  /*0bb0*/  IADD3 R4, P0, PT, R4, R5, RZ ;  /* 0x0000000504047210 */ /* 0x000fca0007f1e0ff */
[----:B------:R-:W-:Y:S01]  /*0bc0*/  IMAD.X R2, RZ, RZ, RZ, P0 ;  /* 0x000000ffff027224 */ /* 0x000fe200000e06ff */
[----:B0-----:R-:W-:-:S04]  /*0bd0*/  LEA R6, P0, R4, R6, 0x2 ;  /* 0x0000000604067211 */ /* 0x001fc800078010ff */
[----:B------:R-:W-:-:S05]  /*0be0*/  LEA.HI.X R7, R4, R7, R2, 0x2, P0 ;  /* 0x0000000704077211 */ /* 0x000fca00000f1402 */
[----:B------:R-:W2:Y:S01]  /*0bf0*/  LDG.E R11, desc[UR10][R6.64+0x4] ;  /* 0x0000040a060b7981 */ /* 0x000ea2000c1e1900 */
[----:B------:R-:W-:Y:S01]  /*0c00*/  UISETP.NE.AND UP1, UPT, UR8, 0x2, UPT ;  /* 0x000000020800788c */ /* 0x000fe2000bf25270 */
[----:B--2--5:R-:W-:-:S08]  /*0c10*/  FFMA R22, R11, R9, R22 ;  /* 0x000000090b167223 */ /* 0x024fd00000000016 */
[----:B------:R-:W-:Y:S05]  /*0c20*/  BRA.U !UP1, `(.L_x_3) ;  /* 0x0000000109407547 */ /* 0x000fea000b800000 */
[----:B------:R-:W-:Y:S01]  /*0c30*/  HFMA2 R9, -RZ, RZ, 0, 0 ;  /* 0x00000000ff097431 */ /* 0x000fe200000001ff */
        /* <DEDUP_REMOVED lines=12> */
.L_x_9:
[----:B------:R-:W-:Y:S05]  /*0d00*/  BSYNC.RECONVERGENT B0 ;  /* 0x0000000000007941 */ /* 0x000fea0003800200 */
.L_x_8:
[----:B------:R-:W2:Y:S02]  /*0d10*/  LDG.E R7, desc[UR10][R6.64+0x8] ;  /* 0x0000080a06077981 */ /* 0x000ea4000c1e1900 */
[----:B--2--5:R-:W-:-:S07]  /*0d20*/  FFMA R22, R7, R9, R22 ;  /* 0x0000000907167223 */ /* 0x024fce0000000016 */
.L_x_3:
[----:B------:R-:W-:Y:S05]  /*0d30*/  @P4 BRA `(.L_x_10) ;  /* 0xfffffff000f84947 */ /* 0x000fea000383ffff */
.L_x_0:
[----:B0-----:R-:W1:Y:S01]  /*0d40*/  S2R R5, SR_CTAID.X ;  /* 0x0000000000057919 */ /* 0x001e620000002500 */
[----:B------:R-:W0:Y:S01]  /*0d50*/  LDC.64 R2, c[0x0][0x388] ;  /* 0x0000e200ff027b82 */ /* 0x000e220000000a00 */
[----:B-1----:R-:W-:-:S04]  /*0d60*/  IMAD R5, R5, UR9, R0 ;  /* 0x0000000905057c24 */ /* 0x002fc8000f8e0200 */
[----:B0-----:R-:W-:-:S05]  /*0d70*/  IMAD.WIDE R2, R5, 0x4, R2 ;  /* 0x0000000405027825 */ /* 0x001fca00078e0202 */
[----:B------:R-:W-:Y:S01]  /*0d80*/  STG.E desc[UR10][R2.64], R22 ;  /* 0x0000001602007986 */ /* 0x000fe2000c10190a */
[----:B------:R-:W-:Y:S05]  /*0d90*/  EXIT ;  /* 0x000000000000794d */ /* 0x000fea0003800000 */
.L_x_11:
[----:B------:R-:W-:-:S00]  /*0da0*/  BRA `(.L_x_11) ;  /* 0xfffffffc00fc7947 */ /* 0x000fc0000383ffff */
[----:B------:R-:W-:-:S00]  /*0db0*/  NOP ;  /* 0x0000000000007918 */ /* 0x000fc00000000000 */
        /* <DEDUP_REMOVED lines=12> */
.L_x_17:


//--------------------- .text._Z8convolvePfS_S_i  --------------------------
	.section	.text._Z8convolvePfS_S_i,"ax",@progbits
	.align	128
        .global         _Z8convolvePfS_S_i
        .type           _Z8convolvePfS_S_i,@function
        .size           _Z8convolvePfS_S_i,(.L_x_18 - _Z8convolvePfS_S_i)
        .other          _Z8convolvePfS_S_i,@"STO_CUDA_ENTRY STV_DEFAULT"
_Z8convolvePfS_S_i:
.text._Z8convolvePfS_S_i:
[----:B------:R-:W-:Y:S08]  /*0000*/  LDC R1, c[0x0][0x37c] ;  /* 0x0000df00ff017b82 */ /* 0x000ff00000000800 */
[----:B------:R-:W0:Y:S01]  /*0010*/  LDC R4, c[0x0][0x398] ;  /* 0x0000e600ff047b82 */ /* 0x000e220000000800 */
[----:B------:R-:W1:Y:S01]  /*0020*/  LDCU.64 UR8, c[0x0][0x358] ;  /* 0x00006b00ff0877ac */ /* 0x000e620008000a00 */
[----:B------:R-:W-:Y:S01]  /*0030*/  IMAD.MOV.U32 R0, RZ, RZ, RZ ;  /* 0x000000ffff007224 */ /* 0x000fe200078e00ff */
[----:B0-----:R-:W-:-:S13]  /*0040*/  ISETP.NE.AND P0, PT, R4, RZ, PT ;  /* 0x000000ff0400720c */ /* 0x001fda0003f05270 */
[----:B-1----:R-:W-:Y:S05]  /*0050*/  @!P0 BRA `(.L_x_12) ;  /* 0x0000000800188947 */ /* 0x002fea0003800000 */
[----:B------:R-:W0:Y:S01]  /*0060*/  LDCU UR6, c[0x0][0x398] ;  /* 0x00007300ff0677ac */ /* 0x000e220008000800 */
[----:B------:R-:W1:Y:S01]  /*0070*/  S2R R10, SR_TID.X ;  /* 0x00000000000a7919 */ /* 0x000e620000002100 */
[C---:B------:R-:W-:Y:S01]  /*0080*/  ISETP.GE.U32.AND P0, PT, R4.reuse, 0x4, PT ;  /* 0x000000040400780c */ /* 0x040fe20003f06070 */
[----:B------:R-:W-:Y:S01]  /*0090*/  IMAD.MOV.U32 R0, RZ, RZ, RZ ;  /* 0x000000ffff007224 */ /* 0x000fe200078e00ff */
[----:B------:R-:W-:Y:S01]  /*00a0*/  LEA.HI R6, R4, R4, RZ, 0x1 ;  /* 0x0000000404067211 */ /* 0x000fe200078f08ff */
[----:B------:R-:W2:Y:S01]  /*00b0*/  LDCU UR7, c[0x0][0x360] ;  /* 0x00006c00ff0777ac */ /* 0x000ea20008000800 */
[----:B------:R-:W-:Y:S02]  /*00c0*/  CS2R R8, SRZ ;  /* 0x0000000000087805 */ /* 0x000fe4000001ff00 */
[----:B------:R-:W-:-:S04]  /*00d0*/  SHF.R.S32.HI R6, RZ, 0x1, R6 ;  /* 0x00000001ff067819 */ /* 0x000fc80000011406 */
[----:B------:R-:W-:Y:S01]  /*00e0*/  SHF.R.S32.HI R7, RZ, 0x1f, R6 ;  /* 0x0000001fff077819 */ /* 0x000fe20000011406 */
[----:B0-----:R-:W-:Y:S02]  /*00f0*/  ULOP3.LUT UP0, URZ, UR6, 0x3, URZ, 0xc0, !UPT ;  /* 0x0000000306ff7892 */ /* 0x001fe4000f80c0ff */
[----:B------:R-:W-:Y:S09]  /*0100*/  @!P0 BRA `(.L_x_13) ;  /* 0x0000000400508947 */ /* 0x000ff20003800000 */
[----:B------:R-:W0:Y:S01]  /*0110*/  LDCU.64 UR10, c[0x0][0x380] ;  /* 0x00007000ff0a77ac */ /* 0x000e220008000a00 */
[----:B-1----:R-:W-:Y:S01]  /*0120*/  IMAD.SHL.U32 R0, R10, 0x4, RZ ;  /* 0x000000040a007824 */ /* 0x002fe200078e00ff */
[----:B------:R-:W-:Y:S01]  /*0130*/  SHF.R.U32.HI R2, RZ, 0x1e, R10 ;  /* 0x0000001eff027819 */ /* 0x000fe2000001160a */
[----:B------:R-:W-:Y:S01]  /*0140*/  IMAD.SHL.U32 R3, R6, 0x4, RZ ;  /* 0x0000000406037824 */ /* 0x000fe200078e00ff */
[----:B------:R-:W1:Y:S01]  /*0150*/  LDCU.64 UR4, c[0x0][0x390] ;  /* 0x00007200ff0477ac */ /* 0x000e620008000a00 */
[----:B------:R-:W-:Y:S02]  /*0160*/  SHF.R.S32.HI R8, RZ, 0x1f, R4 ;  /* 0x0000001fff087819 */ /* 0x000fe40000011404 */
[----:B------:R-:W-:-:S03]  /*0170*/  LOP3.LUT R9, R4, 0xfffffffc, RZ, 0xc0, !PT ;  /* 0xfffffffc04097812 */ /* 0x000fc600078ec0ff */
[----:B------:R-:W-:Y:S02]  /*0180*/  IMAD.MOV.U32 R11, RZ, RZ, R8 ;  /* 0x000000ffff0b7224 */ /* 0x000fe400078e0008 */
[----:B------:R-:W-:Y:S01]  /*0190*/  IMAD.MOV.U32 R13, RZ, RZ, R9 ;  /* 0x000000ffff0d7224 */ /* 0x000fe200078e0009 */
[----:B0-----:R-:W-:Y:S01]  /*01a0*/  IADD3 R14, P0, P1, R0, UR10, -R3 ;  /* 0x0000000a000e7c10 */ /* 0x001fe2000f91e803 */
[----:B------:R-:W-:Y:S01]  /*01b0*/  IMAD.MOV.U32 R0, RZ, RZ, RZ ;  /* 0x000000ffff007224 */ /* 0x000fe200078e00ff */
[----:B------:R-:W-:Y:S01]  /*01c0*/  SHF.L.U64.HI R3, R6, 0x2, R7 ;  /* 0x0000000206037819 */ /* 0x000fe20000010207 */
[----:B-1----:R-:W-:-:S03]  /*01d0*/  UIADD3 UR4, UP1, UPT, UR4, 0x8, URZ ;  /* 0x0000000804047890 */ /* 0x002fc6000ff3e0ff */
[----:B------:R-:W-:Y:S01]  /*01e0*/  IADD3.X R2, PT, PT, R2, UR11, ~R3, P0, P1 ;  /* 0x0000000b02027c10 */ /* 0x000fe200087e2c03 */
[----:B------:R-:W-:Y:S01]  /*01f0*/  UIADD3.X UR5, UPT, UPT, URZ, UR5, URZ, UP1, !UPT ;  /* 0x00000005ff057290 */ /* 0x000fe20008ffe4ff */
[----:B------:R-:W-:Y:S01]  /*0200*/  IADD3 R15, P0, PT, R10, 0x1, RZ ;  /* 0x000000010a0f7810 */ /* 0x000fe20007f1e0ff */
[----:B------:R-:W-:Y:S01]  /*0210*/  IMAD.U32 R16, RZ, RZ, UR4 ;  /* 0x00000004ff107e24 */ /* 0x000fe2000f8e00ff */
[----:B------:R-:W-:-:S03]  /*0220*/  IADD3 R14, P1, PT, R14, 0x8, RZ ;  /* 0x000000080e0e7810 */ /* 0x000fc60007f3e0ff */
[----:B------:R-:W-:Y:S02]  /*0230*/  IMAD.X R12, RZ, RZ, RZ, P0 ;  /* 0x000000ffff0c7224 */ /* 0x000fe400000e06ff */
[----:B------:R-:W-:Y:S02]  /*0240*/  IMAD.X R5, RZ, RZ, R2, P1 ;  /* 0x000000ffff057224 */ /* 0x000fe400008e0602 */
[----:B------:R-:W-:-:S07]  /*0250*/  IMAD.U32 R3, RZ, RZ, UR5 ;  /* 0x00000005ff037e24 */ /* 0x000fce000f8e00ff */
.L_x_14:
[C---:B------:R-:W-:Y:S02]  /*0260*/  IADD3 R4, P3, P5, -R6.reuse, -0x1, R15 ;  /* 0xffffffff06047810 */ /* 0x040fe40007d7e10f */
[----:B------:R-:W-:Y:S02]  /*0270*/  IADD3 R2, P4, PT, -R6, R15, RZ ;  /* 0x0000000f06027210 */ /* 0x000fe40007f9e1ff */
[----:B------:R-:W-:Y:S02]  /*0280*/  IADD3 R17, P2, PT, R15, -0x1, RZ ;  /* 0xffffffff0f117810 */ /* 0x000fe40007f5e0ff */
[----:B--2---:R-:W-:Y:S01]  /*0290*/  ISETP.GE.U32.AND P0, PT, R4, UR7, PT ;  /* 0x0000000704007c0c */ /* 0x004fe2000bf06070 */
[----:B------:R-:W-:Y:S01]  /*02a0*/  IMAD.X R20, R12, 0x1, ~R7, P4 ;  /* 0x000000010c147824 */ /* 0x000fe200020e0e07 */
[----:B------:R-:W-:Y:S02]  /*02b0*/  IADD3 R4, P1, P6, -R6, 0x1, R15 ;  /* 0x0000000106047810 */ /* 0x000fe40007e3e10f */
[----:B------:R-:W-:-:S02]  /*02c0*/  IADD3.X R18, PT, PT, ~R7, -0x1, R12, P3, P5 ;  /* 0xffffffff07127810 */ /* 0x000fc40001fea50c */
[----:B------:R-:W-:Y:S02]  /*02d0*/  ISETP.GE.U32.AND P3, PT, R2, UR7, PT ;  /* 0x0000000702007c0c */ /* 0x000fe4000bf66070 */
[----:B------:R-:W-:Y:S02]  /*02e0*/  IADD3.X R2, PT, PT, R12, -0x1, RZ, P2, !PT ;  /* 0xffffffff0c027810 */ /* 0x000fe400017fe4ff */
[----:B------:R-:W-:Y:S02]  /*02f0*/  ISETP.GE.U32.AND P2, PT, R4, UR7, PT ;  /* 0x0000000704007c0c */ /* 0x000fe4000bf46070 */
[----:B------:R-:W-:Y:S02]  /*0300*/  IADD3.X R19, PT, PT, ~R7, RZ, R12, P1, P6 ;  /* 0x000000ff07137210 */ /* 0x000fe40000fec50c */
[----:B------:R-:W-:Y:S02]  /*0310*/  IADD3 R4, P1, P6, -R6, 0x2, R15 ;  /* 0x0000000206047810 */ /* 0x000fe40007e3e10f */
[----:B------:R-:W-:-:S02]  /*0320*/  ISETP.GE.U32.AND P5, PT, R17, R6, PT ;  /* 0x000000061100720c */ /* 0x000fc40003fa6070 */
[----:B------:R-:W-:Y:S02]  /*0330*/  ISETP.GE.U32.AND P4, PT, R15, R6, PT ;  /* 0x000000060f00720c */ /* 0x000fe40003f86070 */
[----:B------:R-:W-:Y:S02]  /*0340*/  ISETP.GE.U32.AND.EX P0, PT, R18, RZ, PT, P0 ;  /* 0x000000ff1200720c */ /* 0x000fe40003f06100 */
[----:B------:R-:W-:Y:S02]  /*0350*/  IADD3.X R18, PT, PT, ~R7, RZ, R12, P1, P6 ;  /* 0x000000ff07127210 */ /* 0x000fe40000fec50c */
[----:B------:R-:W-:Y:S02]  /*0360*/  IADD3 R17, P6, PT, R15, 0x1, RZ ;  /* 0x000000010f117810 */ /* 0x000fe40007fde0ff */
[----:B------:R-:W-:Y:S02]  /*0370*/  ISETP.GE.U32.AND.EX P5, PT, R2, R7, PT, P5 ;  /* 0x000000070200720c */ /* 0x000fe40003fa6150 */
[----:B------:R-:W-:-:S02]  /*0380*/  ISETP.GE.U32.AND.EX P3, PT, R20, RZ, PT, P3 ;  /* 0x000000ff1400720c */ /* 0x000fc40003f66130 */
[-C--:B------:R-:W-:Y:S02]  /*0390*/  ISETP.GE.U32.AND.EX P4, PT, R12, R7.reuse, PT, P4 ;  /* 0x000000070c00720c */ /* 0x080fe40003f86140 */
[-C--:B------:R-:W-:Y:S02]  /*03a0*/  ISETP.GE.U32.AND P1, PT, R17, R6.reuse, PT ;  /* 0x000000061100720c */ /* 0x080fe40003f26070 */
[----:B------:R-:W-:Y:S02]  /*03b0*/  PLOP3.LUT P0, PT, P5, P0, PT, 0x8f, 0xf8 ;  /* 0x0000000000f8781c */ /* 0x000fe40002f01177 */
[----:B------:R-:W-:Y:S02]  /*03c0*/  IADD3 R17, P5, PT, R15, 0x2, RZ ;  /* 0x000000020f117810 */ /* 0x000fe40007fbe0ff */
[----:B------:R-:W-:Y:S02]  /*03d0*/  PLOP3.LUT P3, PT, P4, P3, PT, 0x8f, 0xf8 ;  /* 0x0000000000f8781c */ /* 0x000fe40002767177 */
[----:B------:R-:W-:Y:S01]  /*03e0*/  ISETP.GE.U32.AND P4, PT, R4, UR7, PT ;  /* 0x0000000704007c0c */ /* 0x000fe2000bf86070 */
[--C-:B------:R-:W-:Y:S01]  /*03f0*/  IMAD.X R4, RZ, RZ, R12.reuse, P6 ;  /* 0x000000ffff047224 */ /* 0x100fe200030e060c */
[----:B------:R-:W-:Y:S01]  /*0400*/  ISETP.GE.U32.AND P6, PT, R17, R6, PT ;  /* 0x000000061100720c */ /* 0x000fe20003fc6070 */
[----:B------:R-:W-:Y:S01]  /*0410*/  IMAD.X R2, RZ, RZ, R12, P5 ;  /* 0x000000ffff027224 */ /* 0x000fe200028e060c */
[----:B------:R-:W-:Y:S01]  /*0420*/  ISETP.GE.U32.AND.EX P2, PT, R19, RZ, PT, P2 ;  /* 0x000000ff1300720c */ /* 0x000fe20003f46120 */
[----:B------:R-:W-:Y:S01]  /*0430*/  IMAD.MOV.U32 R17, RZ, RZ, RZ ;  /* 0x000000ffff117224 */ /* 0x000fe200078e00ff */
[-C--:B------:R-:W-:Y:S01]  /*0440*/  ISETP.GE.U32.AND.EX P1, PT, R4, R7.reuse, PT, P1 ;  /* 0x000000070400720c */ /* 0x080fe20003f26110 */
[----:B------:R-:W-:Y:S01]  /*0450*/  IMAD.MOV.U32 R4, RZ, RZ, R14 ;  /* 0x000000ffff047224 */ /* 0x000fe200078e000e */
[----:B------:R-:W-:Y:S01]  /*0460*/  ISETP.GE.U32.AND.EX P6, PT, R2, R7, PT, P6 ;  /* 0x000000070200720c */ /* 0x000fe20003fc6160 */
[----:B------:R-:W-:Y:S01]  /*0470*/  IMAD.MOV.U32 R2, RZ, RZ, R16 ;  /* 0x000000ffff027224 */ /* 0x000fe200078e0010 */
[----:B------:R-:W-:Y:S01]  /*0480*/  ISETP.GE.U32.AND.EX P4, PT, R18, RZ, PT, P4 ;  /* 0x000000ff1200720c */ /* 0x000fe20003f86140 */
[----:B------:R-:W-:Y:S01]  /*0490*/  IMAD.MOV.U32 R14, RZ, RZ, RZ ;  /* 0x000000ffff0e7224 */ /* 0x000fe200078e00ff */
[----:B------:R-:W-:Y:S01]  /*04a0*/  PLOP3.LUT P1, PT, P1, P2, PT, 0x8f, 0xf8 ;  /* 0x0000000000f8781c */ /* 0x000fe20000f25177 */
[----:B------:R-:W2:Y:S01]  /*04b0*/  @!P0 LDG.E R17, desc[UR8][R4.64+-0x8] ;  /* 0xfffff80804118981 */ /* 0x000ea2000c1e1900 */
[----:B------:R-:W-:Y:S01]  /*04c0*/  PLOP3.LUT P4, PT, P6, P4, PT, 0x8f, 0xf8 ;  /* 0x0000000000f8781c */ /* 0x000fe20003789177 */
[----:B------:R-:W-:-:S02]  /*04d0*/  IMAD.MOV.U32 R18, RZ, RZ, RZ ;  /* 0x000000ffff127224 */ /* 0x000fc400078e00ff */
[----:B------:R-:W2:Y:S01]  /*04e0*/  LDG.E R19, desc[UR8][R2.64+-0x8] ;  /* 0xfffff80802137981 */ /* 0x000ea2000c1e1900 */
[----:B------:R-:W-:-:S03]  /*04f0*/  IMAD.MOV.U32 R20, RZ, RZ, RZ ;  /* 0x000000ffff147224 */ /* 0x000fc600078e00ff */
[----:B------:R-:W3:Y:S04]  /*0500*/  LDG.E R21, desc[UR8][R2.64+-0x4] ;  /* 0xfffffc0802157981 */ /* 0x000ee8000c1e1900 */
[----:B------:R-:W3:Y:S04]  /*0510*/  @!P3 LDG.E R14, desc[UR8][R4.64+-0x4] ;  /* 0xfffffc08040eb981 */ /* 0x000ee8000c1e1900 */
[----:B------:R-:W4:Y:S04]  /*0520*/  LDG.E R23, desc[UR8][R2.64] ;  /* 0x0000000802177981 */ /* 0x000f28000c1e1900 */
[----:B------:R-:W4:Y:S04]  /*0530*/  @!P1 LDG.E R18, desc[UR8][R4.64] ;  /* 0x0000000804129981 */ /* 0x000f28000c1e1900 */
[----:B------:R0:W5:Y:S04]  /*0540*/  LDG.E R25, desc[UR8][R2.64+0x4] ;  /* 0x0000040802197981 */ /* 0x000168000c1e1900 */
[----:B------:R1:W5:Y:S01]  /*0550*/  @!P4 LDG.E R20, desc[UR8][R4.64+0x4] ;  /* 0x000004080414c981 */ /* 0x000362000c1e1900 */
[----:B------:R-:W-:-:S04]  /*0560*/  IADD3 R13, P0, PT, R13, -0x4, RZ ;  /* 0xfffffffc0d0d7810 */ /* 0x000fc80007f1e0ff */
[----:B------:R-:W-:Y:S02]  /*0570*/  IADD3.X R11, PT, PT, R11, -0x1, RZ, P0, !PT ;  /* 0xffffffff0b0b7810 */ /* 0x000fe400007fe4ff */
[----:B------:R-:W-:-:S04]  /*0580*/  ISETP.NE.U32.AND P0, PT, R13, RZ, PT ;  /* 0x000000ff0d00720c */ /* 0x000fc80003f05070 */
[----:B------:R-:W-:Y:S02]  /*0590*/  ISETP.NE.AND.EX P0, PT, R11, RZ, PT, P0 ;  /* 0x000000ff0b00720c */ /* 0x000fe40003f05300 */
[----:B------:R-:W-:Y:S02]  /*05a0*/  IADD3 R15, P1, PT, R15, 0x4, RZ ;  /* 0x000000040f0f7810 */ /* 0x000fe40007f3e0ff */
[----:B------:R-:W-:-:S03]  /*05b0*/  IADD3 R16, P2, PT, R2, 0x10, RZ ;  /* 0x0000001002107810 */ /* 0x000fc60007f5e0ff */
[----:B------:R-:W-:Y:S02]  /*05c0*/  IMAD.X R12, RZ, RZ, R12, P1 ;  /* 0x000000ffff0c7224 */ /* 0x000fe400008e060c */
[----:B0-----:R-:W-:Y:S02]  /*05d0*/  IMAD.X R3, RZ, RZ, R3, P2 ;  /* 0x000000ffff037224 */ /* 0x001fe400010e0603 */
[----:B--2---:R-:W-:-:S04]  /*05e0*/  FFMA R0, R19, R17, R0 ;  /* 0x0000001113007223 */ /* 0x004fc80000000000 */
[----:B---3--:R-:W-:Y:S01]  /*05f0*/  FFMA R0, R21, R14, R0 ;  /* 0x0000000e15007223 */ /* 0x008fe20000000000 */
[----:B------:R-:W-:-:S03]  /*0600*/  IADD3 R14, P3, PT, R4, 0x10, RZ ;  /* 0x00000010040e7810 */ /* 0x000fc60007f7e0ff */
[----:B----4-:R-:W-:Y:S02]  /*0610*/  FFMA R0, R23, R18, R0 ;  /* 0x0000001217007223 */ /* 0x010fe40000000000 */
[----:B-1----:R-:W-:Y:S02]  /*0620*/  IMAD.X R5, RZ, RZ, R5, P3 ;  /* 0x000000ffff057224 */ /* 0x002fe400018e0605 */
[----:B-----5:R-:W-:Y:S01]  /*0630*/  FFMA R0, R25, R20, R0 ;  /* 0x0000001419007223 */ /* 0x020fe20000000000 */
[----:B------:R-:W-:Y:S06]  /*0640*/  @P0 BRA `(.L_x_14) ;  /* 0xfffffffc00040947 */ /* 0x000fec000383ffff */
.L_x_13:
[----:B------:R-:W-:Y:S05]  /*0650*/  BRA.U !UP0, `(.L_x_12) ;  /* 0x0000000108987547 */ /* 0x000fea000b800000 */
[----:B------:R-:W0:Y:S01]  /*0660*/  LDC.64 R14, c[0x0][0x390] ;  /* 0x0000e400ff0e7b82 */ /* 0x000e220000000a00 */
[----:B------:R-:W3:Y:S01]  /*0670*/  LDCU.64 UR10, c[0x0][0x380] ;  /* 0x00007000ff0a77ac */ /* 0x000ee20008000a00 */
[----:B-1----:R-:W-:Y:S01]  /*0680*/  IADD3 R13, P0, PT, R10, R9, RZ ;  /* 0x000000090a0d7210 */ /* 0x002fe20007f1e0ff */
[----:B------:R-:W-:-:S03]  /*0690*/  ULOP3.LUT UR5, UR6, 0x3, URZ, 0xc0, !UPT ;  /* 0x0000000306057892 */ /* 0x000fc6000f8ec0ff */
[----:B------:R-:W-:Y:S01]  /*06a0*/  IADD3 R11, P1, PT, -R6, R13, RZ ;  /* 0x0000000d060b7210 */ /* 0x000fe20007f3e1ff */
[----:B------:R-:W-:Y:S01]  /*06b0*/  IMAD.X R10, RZ, RZ, R8, P0 ;  /* 0x000000ffff0a7224 */ /* 0x000fe200000e0608 */
[----:B------:R-:W-:-:S03]  /*06c0*/  UMOV UR4, URZ ;  /* 0x000000ff00047c82 */ /* 0x000fc60008000000 */
[----:B------:R-:W-:Y:S01]  /*06d0*/  IMAD.X R2, R10, 0x1, ~R7, P1 ;  /* 0x000000010a027824 */ /* 0x000fe200008e0e07 */
[----:B---3--:R-:W-:-:S04]  /*06e0*/  LEA R4, P2, R11, UR10, 0x2 ;  /* 0x0000000a0b047c11 */ /* 0x008fc8000f8410ff */
[----:B------:R-:W-:Y:S02]  /*06f0*/  LEA.HI.X R11, R11, UR11, R2, 0x2, P2 ;  /* 0x0000000b0b0b7c11 */ /* 0x000fe400090f1402 */
[----:B0-----:R-:W-:-:S04]  /*0700*/  LEA R12, P0, R9, R14, 0x2 ;  /* 0x0000000e090c7211 */ /* 0x001fc800078010ff */
[----:B------:R-:W-:-:S09]  /*0710*/  LEA.HI.X R15, R9, R15, R8, 0x2, P0 ;  /* 0x0000000f090f7211 */ /* 0x000fd200000f1408 */
.L_x_15:
[----:B------:R-:W-:Y:S01]  /*0720*/  IADD3 R2, P2, PT, -R6, R13, RZ ;  /* 0x0000000d06027210 */ /* 0x000fe20007f5e1ff */
[----:B------:R-:W-:Y:S01]  /*0730*/  IMAD.MOV.U32 R3, RZ, RZ, R15 ;  /* 0x000000ffff037224 */ /* 0x000fe200078e000f */
[----:B------:R-:W-:Y:S01]  /*0740*/  ISETP.GE.U32.AND P0, PT, R13, R6, PT ;  /* 0x000000060d00720c */ /* 0x000fe20003f06070 */
[----:B------:R-:W-:Y:S01]  /*0750*/  IMAD.MOV.U32 R5, RZ, RZ, RZ ;  /* 0x000000ffff057224 */ /* 0x000fe200078e00ff */
[----:B--2---:R-:W-:Y:S01]  /*0760*/  ISETP.GE.U32.AND P1, PT, R2, UR7, PT ;  /* 0x0000000702007c0c */ /* 0x004fe2000bf26070 */
[C---:B------:R-:W-:Y:S01]  /*0770*/  IMAD.X R2, R10.reuse, 0x1, ~R7, P2 ;  /* 0x000000010a027824 */ /* 0x040fe200010e0e07 */
[----:B------:R-:W-:-:S04]  /*0780*/  ISETP.GE.U32.AND.EX P0, PT, R10, R7, PT, P0 ;  /* 0x000000070a00720c */ /* 0x000fc80003f06100 */
[----:B------:R-:W-:Y:S01]  /*0790*/  ISETP.GE.U32.AND.EX P1, PT, R2, RZ, PT, P1 ;  /* 0x000000ff0200720c */ /* 0x000fe20003f26110 */
[----:B------:R-:W-:-:S03]  /*07a0*/  IMAD.MOV.U32 R2, RZ, RZ, R12 ;  /* 0x000000ffff027224 */ /* 0x000fc600078e000c */
[----:B------:R-:W-:Y:S02]  /*07b0*/  PLOP3.LUT P0, PT, P0, P1, PT, 0x8f, 0xf8 ;  /* 0x0000000000f8781c */ /* 0x000fe40000703177 */
[----:B------:R0:W2:Y:S11]  /*07c0*/  LDG.E R9, desc[UR8][R2.64] ;  /* 0x0000000802097981 */ /* 0x0000b6000c1e1900 */
[----:B0-----:R-:W-:-:S02]  /*07d0*/  @!P0 IMAD.MOV.U32 R2, RZ, RZ, R4 ;  /* 0x000000ffff028224 */ /* 0x001fc400078e0004 */
[----:B------:R-:W-:-:S05]  /*07e0*/  @!P0 IMAD.MOV.U32 R3, RZ, RZ, R11 ;  /* 0x000000ffff038224 */ /* 0x000fca00078e000b */
[----:B------:R-:W2:Y:S01]  /*07f0*/  @!P0 LDG.E R5, desc[UR8][R2.64] ;  /* 0x0000000802058981 */ /* 0x000ea2000c1e1900 */
[----:B------:R-:W-:Y:S01]  /*0800*/  UIADD3 UR5, UP0, UPT, UR5, -0x1, URZ ;  /* 0xffffffff05057890 */ /* 0x000fe2000ff1e0ff */
[----:B------:R-:W-:Y:S02]  /*0810*/  IADD3 R12, P0, PT, R12, 0x4, RZ ;  /* 0x000000040c0c7810 */ /* 0x000fe40007f1e0ff */
[----:B------:R-:W-:Y:S01]  /*0820*/  IADD3 R13, P2, PT, R13, 0x1, RZ ;  /* 0x000000010d0d7810 */ /* 0x000fe20007f5e0ff */
[----:B------:R-:W-:Y:S01]  /*0830*/  UIADD3.X UR4, UPT, UPT, UR4, -0x1, URZ, UP0, !UPT ;  /* 0xffffffff04047890 */ /* 0x000fe200087fe4ff */
[----:B------:R-:W-:Y:S01]  /*0840*/  IADD3 R4, P1, PT, R4, 0x4, RZ ;  /* 0x0000000404047810 */ /* 0x000fe20007f3e0ff */
[----:B------:R-:W-:Y:S01]  /*0850*/  UISETP.NE.U32.AND UP0, UPT, UR5, URZ, UPT ;  /* 0x000000ff0500728c */ /* 0x000fe2000bf05070 */
[----:B------:R-:W-:Y:S02]  /*0860*/  IMAD.X R15, RZ, RZ, R15, P0 ;  /* 0x000000ffff0f7224 */ /* 0x000fe400000e060f */
[----:B------:R-:W-:Y:S01]  /*0870*/  IMAD.X R10, RZ, RZ, R10, P2 ;  /* 0x000000ffff0a7224 */ /* 0x000fe200010e060a */
[----:B------:R-:W-:Y:S01]  /*0880*/  UISETP.NE.AND.EX UP0, UPT, UR4, URZ, UPT, UP0 ;  /* 0x000000ff0400728c */ /* 0x000fe2000bf05300 */
[----:B------:R-:W-:-:S02]  /*0890*/  IMAD.X R11, RZ, RZ, R11, P1 ;  /* 0x000000ffff0b7224 */ /* 0x000fc400008e060b */
[----:B--2---:R-:W-:-:S06]  /*08a0*/  FFMA R0, R9, R5, R0 ;  /* 0x0000000509007223 */ /* 0x004fcc0000000000 */
[----:B------:R-:W-:Y:S05]  /*08b0*/  BRA.U UP0, `(.L_x_15) ;  /* 0xfffffffd00987547 */ /* 0x000fea000b83ffff */
.L_x_12:
[----:B------:R-:W0:Y:S01]  /*08c0*/  S2R R5, SR_TID.X ;  /* 0x0000000000057919 */ /* 0x000e220000002100 */
[----:B------:R-:W0:Y:S02]  /*08d0*/  LDC.64 R2, c[0x0][0x388] ;  /* 0x0000e200ff027b82 */ /* 0x000e240000000a00 */
[----:B0-----:R-:W-:-:S05]  /*08e0*/  IMAD.WIDE.U32 R2, R5, 0x4, R2 ;  /* 0x0000000405027825 */ /* 0x001fca00078e0002 */
[----:B------:R-:W-:Y:S01]  /*08f0*/  STG.E desc[UR8][R2.64], R0 ;  /* 0x0000000002007986 */ /* 0x000fe2000c101908 */
[----:B--2---:R-:W-:Y:S05]  /*0900*/  EXIT ;  /* 0x000000000000794d */ /* 0x004fea0003800000 */
.L_x_16:
        /* <DEDUP_REMOVED lines=15> */
.L_x_18:


//--------------------- .nv.shared.reserved.0     --------------------------
	.section	.nv.shared.reserved.0,"aw",@nobits
	.weak		__nv_reservedSMEM_offset_0_alias
	.size		__nv_reservedSMEM_offset_0_alias, 0, 64
	.other		__nv_reservedSMEM_offset_0_alias,@"STO_CUDA_RESERVED_SHARED STV_DEFAULT"
__nv_reservedSMEM_offset_0_alias:
	.zero		0
	.zero		64


//--------------------- .nv.constant0._Z10convolve2DPfS_S_ii --------------------------
	.section	.nv.constant0._Z10convolve2DPfS_S_ii,"a",@progbits
	.sectionflags	@""
	.align	4
.nv.constant0._Z10convolve2DPfS_S_ii:
	.zero		928


//--------------------- .nv.constant0._Z8convolvePfS_S_i --------------------------
	.section	.nv.constant0._Z8convolvePfS_S_i,"a",@progbits
	.sectionflags	@""
	.align	4
.nv.constant0._Z8convolvePfS_S_i:
	.zero		924


//--------------------- SYMBOLS --------------------------

	.type		.nv.reservedSmem.offset0,@object
	.size		.nv.reservedSmem.offset0,0x4
